	.target	sm_100a

	.elftype	@"ET_EXEC"


//--------------------- .note.nv.tkinfo           --------------------------
	.section	.note.nv.tkinfo,"",@"SHT_NOTE"
	.sectionflags	@"SHF_NOTE_NV_TKINFO"
	.tkinfo
        /*0018*/ 	.word	0x00000081
        /*0030*/ 	.string	""
        /*0030*/ 	.string	"ptxas-blackwell"
        /*0030*/ 	.string	"Cuda compilation tools, release 12.9, V12.9.86"
        /*0030*/ 	.string	"Build cuda_12.9.r12.9/compiler.36037853_0"
        /*0030*/ 	.string	"-v  -suppress-debug-info  -lineinfo  -arch sm_100a "



//--------------------- .note.nv.cuver            --------------------------
	.section	.note.nv.cuver,"",@"SHT_NOTE"
	.sectionflags	@"SHF_NOTE_NV_CUVER"
        /*0018*/ 	.short	0x0001
        /*001a*/ 	.short	0x0064
        /*001c*/ 	.short	0x0001
        /*001e*/ 	.short	0x0000
        /*0020*/ 	.short	0x0001
        /*0022*/ 	.short	0x0000


//--------------------- .nv.info                  --------------------------
	.section	.nv.info,"",@"SHT_CUDA_INFO"
	.align	4


	//----- nvinfo : EIATTR_REGCOUNT
	.align		4
        /*0000*/ 	.byte	0x04, 0x2f
        /*0002*/ 	.short	(.L_4 - .L_3)
	.align		4
.L_3:
        /*0004*/ 	.word	index@(gluon_tcgen05)
        /*0008*/ 	.word	0x00000047


	//----- nvinfo : EIATTR_FRAME_SIZE
	.align		4
.L_4:
        /*000c*/ 	.byte	0x04, 0x11
        /*000e*/ 	.short	(.L_6 - .L_5)
	.align		4
.L_5:
        /*0010*/ 	.word	index@($__internal_2_$__cuda_sm10x_tcgen05_guardrail_trap_unallocated_columns_being_dealloced)
        /*0014*/ 	.word	0x00000000


	//----- nvinfo : EIATTR_FRAME_SIZE
	.align		4
.L_6:
        /*0018*/ 	.byte	0x04, 0x11
        /*001a*/ 	.short	(.L_8 - .L_7)
	.align		4
.L_7:
        /*001c*/ 	.word	index@($__internal_1_$__cuda_sm10x_tcgen05_guardrail_trap_phase_invalid_during_alloc)
        /*0020*/ 	.word	0x00000000


	//----- nvinfo : EIATTR_FRAME_SIZE
	.align		4
.L_8:
        /*0024*/ 	.byte	0x04, 0x11
        /*0026*/ 	.short	(.L_10 - .L_9)
	.align		4
.L_9:
        /*0028*/ 	.word	index@($__internal_0_$__cuda_sm10x_tcgen05_guardrail_trap_col_being_dealloced_not_returned_by_alloc)
        /*002c*/ 	.word	0x00000000


	//----- nvinfo : EIATTR_FRAME_SIZE
	.align		4
.L_10:
        /*0030*/ 	.byte	0x04, 0x11
        /*0032*/ 	.short	(.L_12 - .L_11)
	.align		4
.L_11:
        /*0034*/ 	.word	index@(gluon_tcgen05)
        /*0038*/ 	.word	0x00000000


	//----- nvinfo : EIATTR_MIN_STACK_SIZE
	.align		4
.L_12:
        /*003c*/ 	.byte	0x04, 0x12
        /*003e*/ 	.short	(.L_14 - .L_13)
	.align		4
.L_13:
        /*0040*/ 	.word	index@(gluon_tcgen05)
        /*0044*/ 	.word	0x00000000
.L_14:


//--------------------- .nv.info.gluon_tcgen05    --------------------------
	.section	.nv.info.gluon_tcgen05,"",@"SHT_CUDA_INFO"
	.sectionflags	@""
	.align	4


	//----- nvinfo : EIATTR_CUDA_API_VERSION
	.align		4
        /*0000*/ 	.byte	0x04, 0x37
        /*0002*/ 	.short	(.L_16 - .L_15)
.L_15:
        /*0004*/ 	.word	0x00000081


	//----- nvinfo : EIATTR_KPARAM_INFO
	.align		4
.L_16:
        /*0008*/ 	.byte	0x04, 0x17
        /*000a*/ 	.short	(.L_18 - .L_17)
.L_17:
        /*000c*/ 	.word	0x00000000
        /*0010*/ 	.short	0x000a
        /*0012*/ 	.short	0x0048
        /*0014*/ 	.byte	0x00, 0xf4, 0x21, 0x00


	//----- nvinfo : EIATTR_KPARAM_INFO
	.align		4
.L_18:
        /*0018*/ 	.byte	0x04, 0x17
        /*001a*/ 	.short	(.L_20 - .L_19)
.L_19:
        /*001c*/ 	.word	0x00000000
        /*0020*/ 	.short	0x0009
        /*0022*/ 	.short	0x0040
        /*0024*/ 	.byte	0x00, 0xf4, 0x21, 0x00


	//----- nvinfo : EIATTR_KPARAM_INFO
	.align		4
.L_20:
        /*0028*/ 	.byte	0x04, 0x17
        /*002a*/ 	.short	(.L_22 - .L_21)
.L_21:
        /*002c*/ 	.word	0x00000000
        /*0030*/ 	.short	0x0008
        /*0032*/ 	.short	0x0038
        /*0034*/ 	.byte	0x00, 0xf0, 0x21, 0x00


	//----- nvinfo : EIATTR_KPARAM_INFO
	.align		4
.L_22:
        /*0038*/ 	.byte	0x04, 0x17
        /*003a*/ 	.short	(.L_24 - .L_23)
.L_23:
        /*003c*/ 	.word	0x00000000
        /*0040*/ 	.short	0x0007
        /*0042*/ 	.short	0x0030
        /*0044*/ 	.byte	0x00, 0xf0, 0x21, 0x00


	//----- nvinfo : EIATTR_KPARAM_INFO
	.align		4
.L_24:
        /*0048*/ 	.byte	0x04, 0x17
        /*004a*/ 	.short	(.L_26 - .L_25)
.L_25:
        /*004c*/ 	.word	0x00000000
        /*0050*/ 	.short	0x0006
        /*0052*/ 	.short	0x0028
        /*0054*/ 	.byte	0x00, 0xf0, 0x21, 0x00


	//----- nvinfo : EIATTR_KPARAM_INFO
	.align		4
.L_26:
        /*0058*/ 	.byte	0x04, 0x17
        /*005a*/ 	.short	(.L_28 - .L_27)
.L_27:
        /*005c*/ 	.word	0x00000000
        /*0060*/ 	.short	0x0005
        /*0062*/ 	.short	0x0020
        /*0064*/ 	.byte	0x00, 0xf0, 0x11, 0x00


	//----- nvinfo : EIATTR_KPARAM_INFO
	.align		4
.L_28:
        /*0068*/ 	.byte	0x04, 0x17
        /*006a*/ 	.short	(.L_30 - .L_29)
.L_29:
        /*006c*/ 	.word	0x00000000
        /*0070*/ 	.short	0x0004
        /*0072*/ 	.short	0x001c
        /*0074*/ 	.byte	0x00, 0xf0, 0x11, 0x00


	//----- nvinfo : EIATTR_KPARAM_INFO
	.align		4
.L_30:
        /*0078*/ 	.byte	0x04, 0x17
        /*007a*/ 	.short	(.L_32 - .L_31)
.L_31:
        /*007c*/ 	.word	0x00000000
        /*0080*/ 	.short	0x0003
        /*0082*/ 	.short	0x0018
        /*0084*/ 	.byte	0x00, 0xf0, 0x11, 0x00


	//----- nvinfo : EIATTR_KPARAM_INFO
	.align		4
.L_32:
        /*0088*/ 	.byte	0x04, 0x17
        /*008a*/ 	.short	(.L_34 - .L_33)
.L_33:
        /*008c*/ 	.word	0x00000000
        /*0090*/ 	.short	0x0002
        /*0092*/ 	.short	0x0010
        /*0094*/ 	.byte	0x00, 0xf4, 0x21, 0x00


	//----- nvinfo : EIATTR_KPARAM_INFO
	.align		4
.L_34:
        /*0098*/ 	.byte	0x04, 0x17
        /*009a*/ 	.short	(.L_36 - .L_35)
.L_35:
        /*009c*/ 	.word	0x00000000
        /*00a0*/ 	.short	0x0001
        /*00a2*/ 	.short	0x0008
        /*00a4*/ 	.byte	0x00, 0xf4, 0x21, 0x00


	//----- nvinfo : EIATTR_KPARAM_INFO
	.align		4
.L_36:
        /*00a8*/ 	.byte	0x04, 0x17
        /*00aa*/ 	.short	(.L_38 - .L_37)
.L_37:
        /*00ac*/ 	.word	0x00000000
        /*00b0*/ 	.short	0x0000
        /*00b2*/ 	.short	0x0000
        /*00b4*/ 	.byte	0x00, 0xf4, 0x21, 0x00


	//----- nvinfo : EIATTR_AT_ENTRY_FRAGMENTS
	.align		4
.L_38:
        /*00b8*/ 	.byte	0x04, 0x4f
        /*00ba*/ 	.short	(.L_40 - .L_39)


	//   ....[0]....
.L_39:
        /*00bc*/ 	.word	0x00000004


	//----- nvinfo : EIATTR_RESERVED_SMEM_USED
	.align		4
.L_40:
        /*00c0*/ 	.byte	0x01, 0x41
	.zero		2


	//----- nvinfo : EIATTR_SPARSE_MMA_MASK
	.align		4
        /*00c4*/ 	.byte	0x03, 0x50
        /*00c6*/ 	.short	0x0000


	//----- nvinfo : EIATTR_TCGEN05_1CTA_USED
	.align		4
        /*00c8*/ 	.byte	0x01, 0x51
	.zero		2


	//----- nvinfo : EIATTR_MAXREG_COUNT
	.align		4
        /*00cc*/ 	.byte	0x03, 0x1b
        /*00ce*/ 	.short	0x00ff


	//----- nvinfo : EIATTR_NUM_BARRIERS
	.align		4
        /*00d0*/ 	.byte	0x02, 0x4c
        /*00d2*/ 	.byte	0x01
	.zero		1


	//----- nvinfo : EIATTR_INT_WARP_WIDE_INSTR_OFFSETS
	.align		4
        /*00d4*/ 	.byte	0x04, 0x31
        /*00d6*/ 	.short	(.L_42 - .L_41)


	//   ....[0]....
.L_41:
        /*00d8*/ 	.word	0x00001740


	//   ....[1]....
        /*00dc*/ 	.word	0x00001760


	//   ....[2]....
        /*00e0*/ 	.word	0x000017f0


	//   ....[3]....
        /*00e4*/ 	.word	0x000019a0


	//   ....[4]....
        /*00e8*/ 	.word	0x000019b0


	//   ....[5]....
        /*00ec*/ 	.word	0x000019c0


	//   ....[6]....
        /*00f0*/ 	.word	0x000019d0


	//   ....[7]....
        /*00f4*/ 	.word	0x00001cf0


	//   ....[8]....
        /*00f8*/ 	.word	0x00001d00


	//   ....[9]....
        /*00fc*/ 	.word	0x00001e80


	//   ....[10]....
        /*0100*/ 	.word	0x00001ed0


	//   ....[11]....
        /*0104*/ 	.word	0x00001ee0


	//   ....[12]....
        /*0108*/ 	.word	0x00001f10


	//   ....[13]....
        /*010c*/ 	.word	0x00002200


	//   ....[14]....
        /*0110*/ 	.word	0x00002210


	//   ....[15]....
        /*0114*/ 	.word	0x000024a0


	//   ....[16]....
        /*0118*/ 	.word	0x000024b0


	//   ....[17]....
        /*011c*/ 	.word	0x000029a0


	//   ....[18]....
        /*0120*/ 	.word	0x000029f0


	//----- nvinfo : EIATTR_COOP_GROUP_MASK_REGIDS
	.align		4
.L_42:
        /*0124*/ 	.byte	0x04, 0x29
        /*0126*/ 	.short	(.L_44 - .L_43)


	//   ....[0]....
.L_43:
        /*0128*/ 	.word	0xffffffff


	//   ....[1]....
        /*012c*/ 	.word	0xffffffff


	//   ....[2]....
        /*0130*/ 	.word	0xffffffff


	//   ....[3]....
        /*0134*/ 	.word	0xffffffff


	//   ....[4]....
        /*0138*/ 	.word	0xffffffff


	//   ....[5]....
        /*013c*/ 	.word	0xffffffff


	//   ....[6]....
        /*0140*/ 	.word	0xffffffff


	//   ....[7]....
        /*0144*/ 	.word	0xffffffff


	//   ....[8]....
        /*0148*/ 	.word	0xffffffff


	//   ....[9]....
        /*014c*/ 	.word	0xffffffff


	//----- nvinfo : EIATTR_COOP_GROUP_INSTR_OFFSETS
	.align		4
.L_44:
        /*0150*/ 	.byte	0x04, 0x28
        /*0152*/ 	.short	(.L_46 - .L_45)


	//   ....[0]....
.L_45:
        /*0154*/ 	.word	0x00000050


	//   ....[1]....
        /*0158*/ 	.word	0x00000310


	//   ....[2]....
        /*015c*/ 	.word	0x00000500


	//   ....[3]....
        /*0160*/ 	.word	0x000009c0


	//   ....[4]....
        /*0164*/ 	.word	0x00000b00


	//   ....[5]....
        /*0168*/ 	.word	0x00000fb0


	//   ....[6]....
        /*016c*/ 	.word	0x000010f0


	//   ....[7]....
        /*0170*/ 	.word	0x000015e0


	//   ....[8]....
        /*0174*/ 	.word	0x00002830


	//   ....[9]....
        /*0178*/ 	.word	0x00002aa0


	//----- nvinfo : EIATTR_VRC_CTA_INIT_COUNT
	.align		4
.L_46:
        /*017c*/ 	.byte	0x02, 0x4a
        /*017e*/ 	.byte	0x80
	.zero		1


	//----- nvinfo : EIATTR_MBARRIER_INSTR_OFFSETS
	.align		4
        /*0180*/ 	.byte	0x04, 0x39
        /*0182*/ 	.short	(.L_48 - .L_47)


	//   ....[0]....
.L_47:
        /*0184*/ 	.word	0x00001810
        /*0188*/ 	.word	0x000000ff
        /*018c*/ 	.word	0x0000c000
        /*0190*/ 	.short	0x0100
        /*0192*/ 	.byte	0x08
	.zero		1


	//   ....[1]....
        /*0194*/ 	.word	0x00001820
        /*0198*/ 	.word	0x000000ff
        /*019c*/ 	.word	0x0000c010
        /*01a0*/ 	.short	0x0100
        /*01a2*/ 	.byte	0x08
	.zero		1


	//   ....[2]....
        /*01a4*/ 	.word	0x000018d0
        /*01a8*/ 	.word	0x000000ff
        /*01ac*/ 	.word	0x0000c008
        /*01b0*/ 	.short	0x0100
        /*01b2*/ 	.byte	0x08
	.zero		1


	//   ....[3]....
        /*01b4*/ 	.word	0x000018e0
        /*01b8*/ 	.word	0x000000ff
        /*01bc*/ 	.word	0x0000c018
        /*01c0*/ 	.short	0x0100
        /*01c2*/ 	.byte	0x08
	.zero		1


	//   ....[4]....
        /*01c4*/ 	.word	0x00001ab0
        /*01c8*/ 	.word	0x000000ff
        /*01cc*/ 	.word	0x0000c000
        /*01d0*/ 	.short	0x010a
        /*01d2*/ 	.byte	0x08
	.zero		1


	//   ....[5]....
        /*01d4*/ 	.word	0x00001d50
        /*01d8*/ 	.word	0x000000ff
        /*01dc*/ 	.word	0x0000c010
        /*01e0*/ 	.short	0x010a
        /*01e2*/ 	.byte	0x08
	.zero		1


	//   ....[6]....
        /*01e4*/ 	.word	0x00001f80
        /*01e8*/ 	.word	0x000000ff
        /*01ec*/ 	.word	0x0000c000
        /*01f0*/ 	.short	0x010a
        /*01f2*/ 	.byte	0x1c
	.zero		1


	//   ....[7]....
        /*01f4*/ 	.word	0x00002250
        /*01f8*/ 	.word	0x000000ff
        /*01fc*/ 	.word	0x0000c010
        /*0200*/ 	.short	0x010a
        /*0202*/ 	.byte	0x1c
	.zero		1


	//   ....[8]....
        /*0204*/ 	.word	0x00002320
        /*0208*/ 	.word	0x000000ff
        /*020c*/ 	.word	0x0000c000
        /*0210*/ 	.short	0x0108
        /*0212*/ 	.byte	0x08
	.zero		1


	//   ....[9]....
        /*0214*/ 	.word	0x00002330
        /*0218*/ 	.word	0x000000ff
        /*021c*/ 	.word	0x0000c010
        /*0220*/ 	.short	0x0108
        /*0222*/ 	.byte	0x08
	.zero		1


	//   ....[10]....
        /*0224*/ 	.word	0x00002380
        /*0228*/ 	.word	0x000000ff
        /*022c*/ 	.word	0x0000c008
        /*0230*/ 	.short	0x0108
        /*0232*/ 	.byte	0x08
	.zero		1


	//   ....[11]....
        /*0234*/ 	.word	0x00002390
        /*0238*/ 	.word	0x000000ff
        /*023c*/ 	.word	0x0000c018
        /*0240*/ 	.short	0x0108
        /*0242*/ 	.byte	0x08
	.zero		1


	//   ....[12]....
        /*0244*/ 	.word	0x00002ac0
        /*0248*/ 	.word	0x000000ff
        /*024c*/ 	.word	0x0000c000
        /*0250*/ 	.short	0x010a
        /*0252*/ 	.byte	0x08
	.zero		1


	//   ....[13]....
        /*0254*/ 	.word	0x00002af0
        /*0258*/ 	.word	0x000000ff
        /*025c*/ 	.word	0x0000c010
        /*0260*/ 	.short	0x010a
        /*0262*/ 	.byte	0x08
	.zero		1


	//   ....[14]....
        /*0264*/ 	.word	0x00002b20
        /*0268*/ 	.word	0x000000ff
        /*026c*/ 	.word	0x0000c000
        /*0270*/ 	.short	0x010a
        /*0272*/ 	.byte	0x1c
	.zero		1


	//   ....[15]....
        /*0274*/ 	.word	0x00002b50
        /*0278*/ 	.word	0x000000ff
        /*027c*/ 	.word	0x0000c010
        /*0280*/ 	.short	0x010a
        /*0282*/ 	.byte	0x1c
	.zero		1


	//----- nvinfo : EIATTR_NUM_MBARRIERS
	.align		4
.L_48:
        /*0284*/ 	.byte	0x03, 0x38
        /*0286*/ 	.short	0x0004


	//----- nvinfo : EIATTR_EXIT_INSTR_OFFSETS
	.align		4
        /*0288*/ 	.byte	0x04, 0x1c
        /*028a*/ 	.short	(.L_50 - .L_49)


	//   ....[0]....
.L_49:
        /*028c*/ 	.word	0x00002ab0


	//----- nvinfo : EIATTR_REQNTID
	.align		4
.L_50:
        /*0290*/ 	.byte	0x04, 0x10
        /*0292*/ 	.short	(.L_52 - .L_51)
.L_51:
        /*0294*/ 	.word	0x00000080
        /*0298*/ 	.word	0x00000001
        /*029c*/ 	.word	0x00000001


	//----- nvinfo : EIATTR_CRS_STACK_SIZE
	.align		4
.L_52:
        /*02a0*/ 	.byte	0x04, 0x1e
        /*02a2*/ 	.short	(.L_54 - .L_53)
.L_53:
        /*02a4*/ 	.word	0x00000000


	//----- nvinfo : EIATTR_CBANK_PARAM_SIZE
	.align		4
.L_54:
        /*02a8*/ 	.byte	0x03, 0x19
        /*02aa*/ 	.short	0x0050


	//----- nvinfo : EIATTR_PARAM_CBANK
	.align		4
        /*02ac*/ 	.byte	0x04, 0x0a
        /*02ae*/ 	.short	(.L_56 - .L_55)
	.align		4
.L_55:
        /*02b0*/ 	.word	index@(.nv.constant0.gluon_tcgen05)
        /*02b4*/ 	.short	0x0380
        /*02b6*/ 	.short	0x0050


	//----- nvinfo : EIATTR_SW_WAR
	.align		4
.L_56:
        /*02b8*/ 	.byte	0x04, 0x36
        /*02ba*/ 	.short	(.L_58 - .L_57)
.L_57:
        /*02bc*/ 	.word	0x00000008
.L_58:


//--------------------- .nv.compat                --------------------------
	.section	.nv.compat,"",@"SHT_CUDA_COMPAT_INFO"
	.align	4
        /*0000*/ 	.byte	0x02, 0x02, 0x02, 0x00, 0x02, 0x05, 0x05, 0x00, 0x02, 0x03, 0x03, 0x00, 0x02, 0x06, 0x01, 0x00


//--------------------- .nv.callgraph             --------------------------
	.section	.nv.callgraph,"",@"SHT_CUDA_CALLGRAPH"
	.align	4
	.sectionentsize	8
	.align		4
        /*0000*/ 	.word	0x00000000
	.align		4
        /*0004*/ 	.word	0xffffffff
	.align		4
        /*0008*/ 	.word	0x00000000
	.align		4
        /*000c*/ 	.word	0xfffffffe
	.align		4
        /*0010*/ 	.word	0x00000000
	.align		4
        /*0014*/ 	.word	0xfffffffd
	.align		4
        /*0018*/ 	.word	0x00000000
	.align		4
        /*001c*/ 	.word	0xfffffffc


//--------------------- .text.gluon_tcgen05       --------------------------
	.section	.text.gluon_tcgen05,"ax",@progbits
	.align	128
        .global         gluon_tcgen05
        .type           gluon_tcgen05,@function
        .size           gluon_tcgen05,(.L_x_77 - gluon_tcgen05)
        .other          gluon_tcgen05,@"STO_CUDA_ENTRY STV_DEFAULT"
gluon_tcgen05:
.text.gluon_tcgen05:
[----:B------:R-:W1:Y:S01]  /*0000*/  LDC R1, c[0x0][0x37c] ;  /* 0x0000df00ff017b82 */ /* 0x000e620000000800 */
[----:B------:R-:W2:Y:S02]  /*0010*/  S2R R0, SR_TID.X ;  /* 0x0000000000007919 */ /* 0x000ea40000002100 */
[----:B--2---:R-:W-:-:S13]  /*0020*/  ISETP.GE.U32.AND P2, PT, R0, 0x20, PT ;  /* 0x000000200000780c */ /* 0x004fda0003f46070 */
[----:B------:R-:W-:Y:S05]  /*0030*/  @P2 BRA `(.L_x_0) ;  /* 0x0000000000b82947 */ /* 0x000fea0003800000 */
[----:B------:R-:W2:Y:S01]  /*0040*/  S2UR UR6, SR_CgaCtaId ;  /* 0x00000000000679c3 */ /* 0x000ea20000008800 */
[----:B------:R-:W-:Y:S01]  /*0050*/  NOP ;  /* 0x0000000000007918 */ /* 0x000fe20000000000 */
[----:B------:R-:W-:Y:S02]  /*0060*/  UMOV UR4, 0x40 ;  /* 0x0000004000047882 */ /* 0x000fe40000000000 */
[----:B--2---:R-:W-:-:S09]  /*0070*/  ULEA UR4, UR6, UR4, 0x18 ;  /* 0x0000000406047291 */ /* 0x004fd2000f8ec0ff */
[----:B------:R-:W2:Y:S01]  /*0080*/  LDS.U8 R2, [UR4] ;  /* 0x00000004ff027984 */ /* 0x000ea20008000000 */
[----:B------:R-:W-:Y:S02]  /*0090*/  UMOV UR4, 0x400 ;  /* 0x0000040000047882 */ /* 0x000fe40000000000 */
[----:B------:R-:W-:Y:S01]  /*00a0*/  ULEA UR4, UR6, UR4, 0x18 ;  /* 0x0000000406047291 */ /* 0x000fe2000f8ec0ff */
[----:B--2---:R-:W-:-:S13]  /*00b0*/  ISETP.NE.AND P0, PT, R2, RZ, PT ;  /* 0x000000ff0200720c */ /* 0x004fda0003f05270 */
[----:B------:R-:W-:Y:S05]  /*00c0*/  @P0 BRA `(.L_x_1) ;  /* 0x00000000007c0947 */ /* 0x000fea0003800000 */
[----:B------:R-:W-:-:S13]  /*00d0*/  ELECT P0, URZ, PT ;  /* 0x0000000000ff782f */ /* 0x000fda0003800000 */
[----:B------:R-:W-:Y:S05]  /*00e0*/  @!P0 BRA `(.L_x_2) ;  /* 0x0000000000848947 */ /* 0x000fea0003800000 */
[----:B------:R-:W-:Y:S01]  /*00f0*/  UMOV UR5, 0x2 ;  /* 0x0000000200057882 */ /* 0x000fe20000000000 */
[----:B------:R-:W-:Y:S02]  /*0100*/  IMAD.MOV.U32 R5, RZ, RZ, 0x1 ;  /* 0x00000001ff057424 */ /* 0x000fe400078e00ff */
[----:B------:R-:W-:Y:S02]  /*0110*/  IMAD.MOV.U32 R3, RZ, RZ, 0x3 ;  /* 0x00000003ff037424 */ /* 0x000fe400078e00ff */
[----:B------:R-:W-:Y:S04]  /*0120*/  DEPBAR.LE SB2, 0x36 ;  /* 0x0000ad800000791a */ /* 0x000fe80000000000 */
[----:B------:R-:W2:Y:S02]  /*0130*/  UTCATOMSWS.FIND_AND_SET.ALIGN UP0, UR5, UR5 ;  /* 0x00000005000575e3 */ /* 0x000ea40008000800 */
[----:B--2---:R-:W-:-:S04]  /*0140*/  PLOP3.LUT P0, PT, PT, PT, UP0, 0x80, 0x8 ;  /* 0x000000000008781c */ /* 0x004fc80003f0f008 */
[----:B------:R-:W-:-:S04]  /*0150*/  SEL R2, RZ, 0xffffffff, !P0 ;  /* 0xffffffffff027807 */ /* 0x000fc80004000000 */
[----:B------:R-:W-:Y:S01]  /*0160*/  ISETP.NE.AND P0, PT, R2, RZ, PT ;  /* 0x000000ff0200720c */ /* 0x000fe20003f05270 */
[----:B------:R-:W-:-:S12]  /*0170*/  IMAD.U32 R2, RZ, RZ, UR5 ;  /* 0x00000005ff027e24 */ /* 0x000fd8000f8e00ff */
[----:B------:R-:W-:Y:S05]  /*0180*/  @P0 BRA `(.L_x_3) ;  /* 0x0000000000240947 */ /* 0x000fea0003800000 */
.L_x_4:
[----:B------:R-:W-:Y:S05]  /*0190*/  NANOSLEEP 0x64 ;  /* 0x000000640000795d */ /* 0x000fea0003800000 */
[----:B------:R-:W-:-:S05]  /*01a0*/  UMOV UR5, 0x2 ;  /* 0x0000000200057882 */ /* 0x000fca0000000000 */
[----:B------:R-:W-:Y:S04]  /*01b0*/  DEPBAR.LE SB2, 0x36 ;  /* 0x0000ad800000791a */ /* 0x000fe80000000000 */
[----:B------:R-:W2:Y:S02]  /*01c0*/  UTCATOMSWS.FIND_AND_SET.ALIGN UP0, UR5, UR5 ;  /* 0x00000005000575e3 */ /* 0x000ea40008000800 */
[----:B--2---:R-:W-:-:S04]  /*01d0*/  PLOP3.LUT P0, PT, PT, PT, UP0, 0x80, 0x8 ;  /* 0x000000000008781c */ /* 0x004fc80003f0f008 */
[----:B------:R-:W-:-:S04]  /*01e0*/  SEL R2, RZ, 0xffffffff, !P0 ;  /* 0xffffffffff027807 */ /* 0x000fc80004000000 */
[----:B------:R-:W-:Y:S01]  /*01f0*/  ISETP.NE.AND P0, PT, R2, RZ, PT ;  /* 0x000000ff0200720c */ /* 0x000fe20003f05270 */
[----:B------:R-:W-:-:S12]  /*0200*/  IMAD.U32 R2, RZ, RZ, UR5 ;  /* 0x00000005ff027e24 */ /* 0x000fd8000f8e00ff */
[----:B------:R-:W-:Y:S05]  /*0210*/  @!P0 BRA `(.L_x_4) ;  /* 0xfffffffc00dc8947 */ /* 0x000fea000383ffff */
.L_x_3:
[C---:B------:R-:W-:Y:S01]  /*0220*/  VIADD R4, R2.reuse, 0x10 ;  /* 0x0000001002047836 */ /* 0x040fe20000000000 */
[----:B------:R-:W-:Y:S01]  /*0230*/  UMOV UR5, 0x50 ;  /* 0x0000005000057882 */ /* 0x000fe20000000000 */
[----:B------:R-:W-:Y:S01]  /*0240*/  SHF.L.U32 R3, R3, R2, RZ ;  /* 0x0000000203037219 */ /* 0x000fe200000006ff */
[----:B------:R-:W-:Y:S01]  /*0250*/  ULEA UR5, UR6, UR5, 0x18 ;  /* 0x0000000506057291 */ /* 0x000fe2000f8ec0ff */
[----:B------:R-:W-:Y:S01]  /*0260*/  IMAD.SHL.U32 R2, R2, 0x20, RZ ;  /* 0x0000002002027824 */ /* 0x000fe200078e00ff */
[----:B------:R-:W-:-:S04]  /*0270*/  SHF.L.U32 R4, R5, R4, RZ ;  /* 0x0000000405047219 */ /* 0x000fc800000006ff */
[----:B------:R-:W-:-:S05]  /*0280*/  LOP3.LUT R3, R4, R3, RZ, 0xfc, !PT ;  /* 0x0000000304037212 */ /* 0x000fca00078efcff */
[----:B------:R2:W-:Y:S04]  /*0290*/  ATOMS.OR RZ, [UR5], R3 ;  /* 0x00000003ffff798c */ /* 0x0005e8000b000005 */
[----:B------:R2:W-:Y:S01]  /*02a0*/  STS [UR4], R2 ;  /* 0x00000002ff007988 */ /* 0x0005e20008000804 */
[----:B------:R-:W-:Y:S05]  /*02b0*/  BRA `(.L_x_2) ;  /* 0x0000000000107947 */ /* 0x000fea0003800000 */
.L_x_1:
[----:B------:R-:W-:Y:S01]  /*02c0*/  IMAD.MOV.U32 R3, RZ, RZ, -0x1 ;  /* 0xffffffffff037424 */ /* 0x000fe200078e00ff */
[----:B------:R-:W-:-:S04]  /*02d0*/  MOV R2, 0x300 ;  /* 0x0000030000027802 */ /* 0x000fc80000000f00 */
[----:B------:R2:W-:Y:S03]  /*02e0*/  STS [UR4], R3 ;  /* 0x00000003ff007988 */ /* 0x0005e60008000804 */
[----:B-12---:R-:W-:Y:S05]  /*02f0*/  CALL.REL.NOINC `($__internal_1_$__cuda_sm10x_tcgen05_guardrail_trap_phase_invalid_during_alloc) ;  /* 0x00000028002c7944 */ /* 0x006fea0003c00000 */
.L_x_2:
[----:B------:R-:W-:Y:S05]  /*0300*/  WARPSYNC.ALL ;  /* 0x0000000000007948 */ /* 0x000fea0003800000 */
[----:B------:R-:W-:Y:S01]  /*0310*/  NOP ;  /* 0x0000000000007918 */ /* 0x000fe20000000000 */
.L_x_0:
[----:B------:R-:W3:Y:S08]  /*0320*/  S2UR UR4, SR_CgaCtaId ;  /* 0x00000000000479c3 */ /* 0x000ef00000008800 */
[----:B------:R-:W-:Y:S01]  /*0330*/  BAR.SYNC.DEFER_BLOCKING 0x0 ;  /* 0x0000000000007b1d */ /* 0x000fe20000010000 */
[----:B------:R-:W-:-:S05]  /*0340*/  LOP3.LUT R68, R0, 0x7f, RZ, 0xc0, !PT ;  /* 0x0000007f00447812 */ /* 0x000fca00078ec0ff */
[----:B------:R-:W-:Y:S02]  /*0350*/  UMOV UR8, 0x400 ;  /* 0x0000040000087882 */ /* 0x000fe40000000000 */
[----:B--2---:R-:W2:Y:S08]  /*0360*/  LDC R3, c[0x0][0x398] ;  /* 0x0000e600ff037b82 */ /* 0x004eb00000000800 */
[----:B------:R-:W4:Y:S01]  /*0370*/  LDC R12, c[0x0][0x3a0] ;  /* 0x0000e800ff0c7b82 */ /* 0x000f220000000800 */
[----:B---3--:R-:W-:-:S07]  /*0380*/  ULEA UR8, UR4, UR8, 0x18 ;  /* 0x0000000804087291 */ /* 0x008fce000f8ec0ff */
[----:B------:R-:W3:Y:S02]  /*0390*/  S2UR UR9, SR_CTAID.Y ;  /* 0x00000000000979c3 */ /* 0x000ee40000002600 */
[----:B------:R-:W5:Y:S06]  /*03a0*/  LDS R4, [UR8] ;  /* 0x00000008ff047984 */ /* 0x000f6c0008000800 */
[----:B------:R-:W-:Y:S06]  /*03b0*/  BAR.SYNC.DEFER_BLOCKING 0x0 ;  /* 0x0000000000007b1d */ /* 0x000fec0000010000 */
[----:B------:R-:W-:Y:S05]  /*03c0*/  @P2 BRA `(.L_x_5) ;  /* 0x0000000000182947 */ /* 0x000fea0003800000 */
[----:B------:R-:W-:Y:S01]  /*03d0*/  ELECT P0, URZ, PT ;  /* 0x0000000000ff782f */ /* 0x000fe20003800000 */
[----:B------:R-:W-:Y:S01]  /*03e0*/  IMAD.MOV.U32 R2, RZ, RZ, 0x1 ;  /* 0x00000001ff027424 */ /* 0x000fe200078e00ff */
[----:B------:R-:W-:Y:S01]  /*03f0*/  UMOV UR5, 0x40 ;  /* 0x0000004000057882 */ /* 0x000fe20000000000 */
[----:B------:R-:W-:Y:S01]  /*0400*/  UVIRTCOUNT.DEALLOC.SMPOOL 0x80 ;  /* 0x000000800000784c */ /* 0x000fe20000000000 */
[----:B------:R-:W-:-:S09]  /*0410*/  ULEA UR5, UR4, UR5, 0x18 ;  /* 0x0000000504057291 */ /* 0x000fd2000f8ec0ff */
[----:B------:R5:W-:Y:S03]  /*0420*/  @P0 STS.U8 [UR5], R2 ;  /* 0x00000002ff000988 */ /* 0x000be60008000005 */
.L_x_5:
[----:B------:R-:W5:Y:S01]  /*0430*/  S2UR UR4, SR_CTAID.Z ;  /* 0x00000000000479c3 */ /* 0x000f620000002700 */
[----:B------:R-:W4:Y:S01]  /*0440*/  LDCU UR5, c[0x0][0x370] ;  /* 0x00006e00ff0577ac */ /* 0x000f220008000800 */
[C---:B------:R-:W-:Y:S01]  /*0450*/  ISETP.GE.U32.AND P0, PT, R68.reuse, 0x20, PT ;  /* 0x000000204400780c */ /* 0x040fe20003f06070 */
[----:B--2--5:R-:W-:Y:S01]  /*0460*/  VIADD R2, R3, 0xffffffff ;  /* 0xffffffff03027836 */ /* 0x024fe20000000000 */
[C---:B------:R-:W-:Y:S01]  /*0470*/  ISETP.NE.U32.AND P3, PT, R68.reuse, RZ, PT ;  /* 0x000000ff4400720c */ /* 0x040fe20003f65070 */
[----:B------:R-:W2:Y:S01]  /*0480*/  LDCU UR6, c[0x0][0x374] ;  /* 0x00006e80ff0677ac */ /* 0x000ea20008000800 */
[----:B------:R-:W-:Y:S01]  /*0490*/  LEA R13, R68, UR8, 0x2 ;  /* 0x00000008440d7c11 */ /* 0x000fe2000f8e10ff */
[----:B----4-:R-:W-:Y:S01]  /*04a0*/  VIADD R10, R12, 0xffffffff ;  /* 0xffffffff0c0a7836 */ /* 0x010fe20000000000 */
[----:B------:R-:W4:Y:S01]  /*04b0*/  S2UR UR7, SR_CTAID.X ;  /* 0x00000000000779c3 */ /* 0x000f220000002500 */
[----:B------:R-:W5:Y:S01]  /*04c0*/  LDCU.64 UR20, c[0x0][0x3c0] ;  /* 0x00007800ff1477ac */ /* 0x000f620008000a00 */
[----:B------:R-:W-:Y:S01]  /*04d0*/  R2UR UR23, R4 ;  /* 0x00000000041772ca */ /* 0x000fe200000e0000 */
[----:B------:R-:W-:Y:S04]  /*04e0*/  BSSY.RECONVERGENT B0, `(.L_x_6) ;  /* 0x0000011000007945 */ /* 0x000fe80003800200 */
[----:B------:R3:W-:Y:S01]  /*04f0*/  @!P0 STS [R13], RZ ;  /* 0x000000ff0d008388 */ /* 0x0007e20000000800 */
[----:B------:R-:W-:-:S03]  /*0500*/  NOP ;  /* 0x0000000000007918 */ /* 0x000fc60000000000 */
[----:B------:R3:W-:Y:S02]  /*0510*/  @!P3 STS [UR8+0x24], R2 ;  /* 0x00002402ff00b988 */ /* 0x0007e40008000808 */
[----:B--23--:R-:W-:Y:S02]  /*0520*/  UIMAD UR4, UR4, UR6, UR9 ;  /* 0x00000006040472a4 */ /* 0x00cfe4000f8e0209 */
[----:B------:R2:W-:Y:S02]  /*0530*/  @!P3 STS [UR8+0x20], R10 ;  /* 0x0000200aff00b988 */ /* 0x0005e40008000808 */
[----:B----4-:R-:W-:-:S04]  /*0540*/  UIMAD UR4, UR4, UR5, UR7 ;  /* 0x00000005040472a4 */ /* 0x010fc8000f8e0207 */
[----:B------:R-:W-:-:S04]  /*0550*/  UIMAD UR4, UR4, 0x180, URZ ;  /* 0x00000180040478a4 */ /* 0x000fc8000f8e02ff */
[----:B-----5:R-:W-:-:S04]  /*0560*/  UIADD3 UR24, UP0, UPT, UR4, UR20, URZ ;  /* 0x0000001404187290 */ /* 0x020fc8000ff1e0ff */
[----:B------:R-:W-:Y:S01]  /*0570*/  ULEA.HI.X.SX32 UR25, UR4, UR21, 0x1, UP0 ;  /* 0x0000001504197291 */ /* 0x000fe200080f0eff */
[----:B--2---:R-:W-:Y:S11]  /*0580*/  @P3 BRA `(.L_x_7) ;  /* 0x0000000000183947 */ /* 0x004ff60003800000 */
[----:B------:R-:W2:Y:S01]  /*0590*/  LDS R3, [UR8+0x8] ;  /* 0x00000808ff037984 */ /* 0x000ea20008000800 */
[----:B------:R-:W3:Y:S01]  /*05a0*/  LDC.64 R6, c[0x0][0x380] ;  /* 0x0000e000ff067b82 */ /* 0x000ee20000000a00 */
[----:B------:R-:W-:Y:S02]  /*05b0*/  IMAD.MOV.U32 R4, RZ, RZ, 0x70 ;  /* 0x00000070ff047424 */ /* 0x000fe400078e00ff */
[----:B---3--:R3:W-:Y:S03]  /*05c0*/  STS.64 [UR8], R6 ;  /* 0x00000006ff007988 */ /* 0x0087e60008000a08 */
[----:B--2---:R-:W-:-:S05]  /*05d0*/  LOP3.LUT R3, R3, 0x10, R4, 0xd8, !PT ;  /* 0x0000001003037812 */ /* 0x004fca00078ed804 */
[----:B------:R3:W-:Y:S02]  /*05e0*/  STS [UR8+0x8], R3 ;  /* 0x00000803ff007988 */ /* 0x0007e40008000808 */
.L_x_7:
[----:B------:R-:W-:Y:S05]  /*05f0*/  BSYNC.RECONVERGENT B0 ;  /* 0x0000000000007941 */ /* 0x000fea0003800200 */
.L_x_6:
[----:B------:R-:W-:Y:S04]  /*0600*/  BSSY.RECONVERGENT B0, `(.L_x_8) ;  /* 0x000000a000007945 */ /* 0x000fe80003800200 */
[----:B------:R-:W-:Y:S05]  /*0610*/  @P3 BRA `(.L_x_9) ;  /* 0x0000000000203947 */ /* 0x000fea0003800000 */
[----:B---3--:R-:W2:Y:S01]  /*0620*/  LDS R3, [UR8+0x34] ;  /* 0x00003408ff037984 */ /* 0x008ea20008000800 */
[----:B------:R-:W-:Y:S02]  /*0630*/  IMAD.MOV.U32 R4, RZ, RZ, 0x3f000000 ;  /* 0x3f000000ff047424 */ /* 0x000fe400078e00ff */
[----:B------:R-:W-:Y:S01]  /*0640*/  @!P3 IMAD.MOV.U32 R5, RZ, RZ, 0x7f ;  /* 0x0000007fff05b424 */ /* 0x000fe200078e00ff */
[----:B------:R-:W3:Y:S02]  /*0650*/  @!P3 LDS R6, [UR8+0x38] ;  /* 0x00003808ff06b984 */ /* 0x000ee40008000800 */
[----:B--2---:R-:W-:Y:S02]  /*0660*/  LOP3.LUT R3, R3, 0xff000000, R4, 0xb8, !PT ;  /* 0xff00000003037812 */ /* 0x004fe400078eb804 */
[----:B---3--:R-:W-:-:S03]  /*0670*/  @!P3 LOP3.LUT R4, R6, 0xff, R5, 0xb8, !PT ;  /* 0x000000ff0604b812 */ /* 0x008fc600078eb805 */
[----:B------:R2:W-:Y:S04]  /*0680*/  STS [UR8+0x34], R3 ;  /* 0x00003403ff007988 */ /* 0x0005e80008000808 */
[----:B------:R2:W-:Y:S02]  /*0690*/  @!P3 STS [UR8+0x38], R4 ;  /* 0x00003804ff00b988 */ /* 0x0005e40008000808 */
.L_x_9:
[----:B------:R-:W-:Y:S05]  /*06a0*/  BSYNC.RECONVERGENT B0 ;  /* 0x0000000000007941 */ /* 0x000fea0003800200 */
.L_x_8:
[----:B------:R-:W-:Y:S04]  /*06b0*/  BSSY.RECONVERGENT B0, `(.L_x_10) ;  /* 0x000000e000007945 */ /* 0x000fe80003800200 */
[----:B------:R-:W-:Y:S05]  /*06c0*/  @P3 BRA `(.L_x_11) ;  /* 0x0000000000303947 */ /* 0x000fea0003800000 */
[----:B--2---:R-:W2:Y:S01]  /*06d0*/  LDS R4, [UR8+0x34] ;  /* 0x00003408ff047984 */ /* 0x004ea20008000800 */
[----:B------:R-:W4:Y:S03]  /*06e0*/  LDC.64 R8, c[0x0][0x3a8] ;  /* 0x0000ea00ff087b82 */ /* 0x000f260000000a00 */
[----:B---3--:R-:W3:Y:S01]  /*06f0*/  LDS R3, [UR8+0x1c] ;  /* 0x00001c08ff037984 */ /* 0x008ee20008000800 */
[C---:B----4-:R-:W-:Y:S01]  /*0700*/  SHF.L.U64.HI R6, R8.reuse, 0x1, R9 ;  /* 0x0000000108067819 */ /* 0x050fe20000010209 */
[----:B------:R-:W-:-:S03]  /*0710*/  IMAD.SHL.U32 R5, R8, 0x2, RZ ;  /* 0x0000000208057824 */ /* 0x000fc600078e00ff */
[--C-:B------:R-:W-:Y:S02]  /*0720*/  SHF.R.U32.HI R8, RZ, 0x4, R6.reuse ;  /* 0x00000004ff087819 */ /* 0x100fe40000011606 */
[----:B------:R-:W-:-:S05]  /*0730*/  SHF.R.U64 R5, R5, 0x4, R6 ;  /* 0x0000000405057819 */ /* 0x000fca0000001206 */
[----:B------:R4:W-:Y:S01]  /*0740*/  STS [UR8+0xc], R5 ;  /* 0x00000c05ff007988 */ /* 0x0009e20008000808 */
[----:B--2---:R-:W-:Y:S02]  /*0750*/  LOP3.LUT R4, R4, 0x7, RZ, 0xb8, !PT ;  /* 0x0000000704047812 */ /* 0x004fe400078eb8ff */
[----:B---3--:R-:W-:-:S03]  /*0760*/  LOP3.LUT R3, R3, 0xf, R8, 0xb8, !PT ;  /* 0x0000000f03037812 */ /* 0x008fc600078eb808 */
[----:B------:R4:W-:Y:S04]  /*0770*/  STS [UR8+0x34], R4 ;  /* 0x00003404ff007988 */ /* 0x0009e80008000808 */
[----:B------:R4:W-:Y:S02]  /*0780*/  STS [UR8+0x1c], R3 ;  /* 0x00001c03ff007988 */ /* 0x0009e40008000808 */
.L_x_11:
[----:B------:R-:W-:Y:S05]  /*0790*/  BSYNC.RECONVERGENT B0 ;  /* 0x0000000000007941 */ /* 0x000fea0003800200 */
.L_x_10:
[----:B------:R-:W-:Y:S04]  /*07a0*/  BSSY.RECONVERGENT B1, `(.L_x_12) ;  /* 0x000001a000017945 */ /* 0x000fe80003800200 */
[----:B------:R-:W-:Y:S04]  /*07b0*/  BSSY.RELIABLE B0, `(.L_x_13) ;  /* 0x0000015000007945 */ /* 0x000fe80003800100 */
[----:B------:R-:W-:Y:S05]  /*07c0*/  @P3 BRA `(.L_x_14) ;  /* 0x0000000000203947 */ /* 0x000fea0003800000 */
[----:B--234-:R-:W2:Y:S02]  /*07d0*/  LDS R3, [UR8+0x34] ;  /* 0x00003408ff037984 */ /* 0x01cea40008000800 */
[----:B--2---:R-:W-:-:S05]  /*07e0*/  LOP3.LUT R3, R3, 0x38, RZ, 0xb8, !PT ;  /* 0x0000003803037812 */ /* 0x004fca00078eb8ff */
[----:B------:R2:W-:Y:S01]  /*07f0*/  STS [UR8+0x34], R3 ;  /* 0x00003403ff007988 */ /* 0x0005e20008000808 */
[----:B------:R-:W-:Y:S05]  /*0800*/  @P3 BRA `(.L_x_15) ;  /* 0x0000000000203947 */ /* 0x000fea0003800000 */
[----:B--2---:R-:W2:Y:S01]  /*0810*/  LDS R3, [UR8+0x8] ;  /* 0x00000808ff037984 */ /* 0x004ea20008000800 */
[----:B------:R-:W-:-:S05]  /*0820*/  IMAD.MOV.U32 R4, RZ, RZ, 0x780 ;  /* 0x00000780ff047424 */ /* 0x000fca00078e00ff */
[----:B--2---:R-:W-:-:S05]  /*0830*/  LOP3.LUT R3, R3, 0x300, R4, 0xd8, !PT ;  /* 0x0000030003037812 */ /* 0x004fca00078ed804 */
[----:B------:R5:W-:Y:S02]  /*0840*/  STS [UR8+0x8], R3 ;  /* 0x00000803ff007988 */ /* 0x000be40008000808 */
.L_x_14:
[----:B------:R-:W-:Y:S05]  /*0850*/  @P3 BRA `(.L_x_16) ;  /* 0x0000000000283947 */ /* 0x000fea0003800000 */
[----:B--2345:R-:W2:Y:S02]  /*0860*/  LDS R3, [UR8+0x8] ;  /* 0x00000808ff037984 */ /* 0x03cea40008000800 */
[----:B--2---:R-:W-:-:S05]  /*0870*/  LOP3.LUT R3, R3, 0x1800, RZ, 0xb8, !PT ;  /* 0x0000180003037812 */ /* 0x004fca00078eb8ff */
[----:B------:R3:W-:Y:S02]  /*0880*/  STS [UR8+0x8], R3 ;  /* 0x00000803ff007988 */ /* 0x0007e40008000808 */
.L_x_15:
[----:B------:R-:W-:Y:S05]  /*0890*/  @P3 BREAK.RELIABLE B0 ;  /* 0x0000000000003942 */ /* 0x000fea0003800100 */
[----:B------:R-:W-:Y:S05]  /*08a0*/  @P3 BRA `(.L_x_17) ;  /* 0x0000000000243947 */ /* 0x000fea0003800000 */
[----:B------:R-:W4:Y:S01]  /*08b0*/  LDS R4, [UR8+0x8] ;  /* 0x00000808ff047984 */ /* 0x000f220008000800 */
[----:B--23--:R-:W-:-:S05]  /*08c0*/  IMAD.MOV.U32 R3, RZ, RZ, 0x6000 ;  /* 0x00006000ff037424 */ /* 0x00cfca00078e00ff */
[----:B----4-:R-:W-:-:S04]  /*08d0*/  LOP3.LUT R3, R4, 0x6000, R3, 0xd8, !PT ;  /* 0x0000600004037812 */ /* 0x010fc800078ed803 */
[----:B------:R-:W-:-:S05]  /*08e0*/  LOP3.LUT R3, R3, 0x400000, RZ, 0xb8, !PT ;  /* 0x0040000003037812 */ /* 0x000fca00078eb8ff */
[----:B------:R2:W-:Y:S02]  /*08f0*/  STS [UR8+0x8], R3 ;  /* 0x00000803ff007988 */ /* 0x0005e40008000808 */
.L_x_16:
[----:B------:R-:W-:Y:S05]  /*0900*/  BSYNC.RELIABLE B0 ;  /* 0x0000000000007941 */ /* 0x000fea0003800100 */
.L_x_13:
[----:B--2345:R-:W2:Y:S02]  /*0910*/  @!P3 LDS R3, [UR8+0x8] ;  /* 0x00000808ff03b984 */ /* 0x03cea40008000800 */
[----:B--2---:R-:W-:-:S05]  /*0920*/  @!P3 LOP3.LUT R3, R3, 0x8000, RZ, 0xb8, !PT ;  /* 0x000080000303b812 */ /* 0x004fca00078eb8ff */
[----:B------:R4:W-:Y:S02]  /*0930*/  @!P3 STS [UR8+0x8], R3 ;  /* 0x00000803ff00b988 */ /* 0x0009e40008000808 */
.L_x_17:
[----:B------:R-:W-:Y:S05]  /*0940*/  BSYNC.RECONVERGENT B1 ;  /* 0x0000000000017941 */ /* 0x000fea0003800200 */
.L_x_12:
[----:B------:R-:W-:Y:S05]  /*0950*/  WARPSYNC.ALL ;  /* 0x0000000000007948 */ /* 0x000fea0003800000 */
[----:B------:R-:W-:Y:S01]  /*0960*/  NOP ;  /* 0x0000000000007918 */ /* 0x000fe20000000000 */
[----:B------:R-:W5:Y:S02]  /*0970*/  LDC R6, c[0x0][0x39c] ;  /* 0x0000e700ff067b82 */ /* 0x000f640000000800 */
[----:B-----5:R-:W-:Y:S01]  /*0980*/  VIADD R6, R6, 0xffffffff ;  /* 0xffffffff06067836 */ /* 0x020fe20000000000 */
[----:B------:R-:W-:Y:S06]  /*0990*/  @P0 BRA `(.L_x_18) ;  /* 0x0000000000300947 */ /* 0x000fec0003800000 */
[----:B--234-:R-:W2:Y:S01]  /*09a0*/  S2R R3, SR_LANEID ;  /* 0x0000000000037919 */ /* 0x01cea20000000000 */
[----:B------:R-:W-:Y:S05]  /*09b0*/  WARPSYNC.ALL ;  /* 0x0000000000007948 */ /* 0x000fea0003800000 */
[----:B------:R-:W-:Y:S01]  /*09c0*/  NOP ;  /* 0x0000000000007918 */ /* 0x000fe20000000000 */
[----:B--2---:R-:W-:-:S05]  /*09d0*/  IMAD.SHL.U32 R3, R3, 0x4, RZ ;  /* 0x0000000403037824 */ /* 0x004fca00078e00ff */
[----:B------:R-:W2:Y:S01]  /*09e0*/  LDS R7, [R3+UR8] ;  /* 0x0000000803077984 */ /* 0x000ea20008000800 */
[----:B------:R-:W-:-:S05]  /*09f0*/  IADD3 R4, P1, PT, R3, UR24, RZ ;  /* 0x0000001803047c10 */ /* 0x000fca000ff3e0ff */
[----:B------:R-:W-:-:S05]  /*0a00*/  IMAD.X R5, RZ, RZ, UR25, P1 ;  /* 0x00000019ff057e24 */ /* 0x000fca00088e06ff */
[----:B--2---:R5:W2:Y:S01]  /*0a10*/  ATOMG.E.EXCH.STRONG.GPU PT, RZ, [R4], R7 ;  /* 0x0000000704ff73a8 */ /* 0x004aa200041ee100 */
[----:B------:R-:W-:-:S04]  /*0a20*/  DEPBAR {5,4,3,2,1,0} ;  /* 0x0000003f0000791a */ /* 0x000fc80000000000 */
[----:B------:R-:W3:Y:S02]  /*0a30*/  CCTL.E.C.LDCU.IV.DEEP [UR24] ;  /* 0x0000000018007540 */ /* 0x000ee40009c08000 */
[----:B---3--:R5:W-:Y:S01]  /*0a40*/  UTMACCTL.IV [UR24] ;  /* 0x00000000180079b9 */ /* 0x008be20008000000 */
[----:B------:R-:W-:Y:S01]  /*0a50*/  NOP ;  /* 0x0000000000007918 */ /* 0x000fe20000000000 */
.L_x_18:
[----:B------:R-:W-:Y:S05]  /*0a60*/  @P0 BRA `(.L_x_19) ;  /* 0x00000000000c0947 */ /* 0x000fea0003800000 */
[----:B------:R0:W-:Y:S01]  /*0a70*/  UTMACMDFLUSH ;  /* 0x00000000000079b7 */ /* 0x0001e20000000000 */
[----:B------:R-:W-:Y:S05]  /*0a80*/  @P0 BRA `(.L_x_19) ;  /* 0x0000000000040947 */ /* 0x000fea0003800000 */
[----:B------:R-:W-:-:S04]  /*0a90*/  DEPBAR.LE SB0, 0x0 ;  /* 0x000080000000791a */ /* 0x000fc80000000000 */
.L_x_19:
[----:B------:R-:W-:Y:S05]  /*0aa0*/  WARPSYNC.ALL ;  /* 0x0000000000007948 */ /* 0x000fea0003800000 */
[----:B------:R-:W-:Y:S01]  /*0ab0*/  NOP ;  /* 0x0000000000007918 */ /* 0x000fe20000000000 */
[----:B--2---:R-:W-:Y:S06]  /*0ac0*/  BAR.SYNC.DEFER_BLOCKING 0x0 ;  /* 0x0000000000007b1d */ /* 0x004fec0000010000 */
[----:B------:R-:W-:Y:S02]  /*0ad0*/  BSSY.RECONVERGENT B1, `(.L_x_20) ;  /* 0x000000b000017945 */ /* 0x000fe40003800200 */
[----:B------:R-:W-:Y:S06]  /*0ae0*/  BAR.SYNC.DEFER_BLOCKING 0x0 ;  /* 0x0000000000007b1d */ /* 0x000fec0000010000 */
[----:B------:R2:W-:Y:S01]  /*0af0*/  @!P0 STS [R13], RZ ;  /* 0x000000ff0d008388 */ /* 0x0005e20000000800 */
[----:B------:R-:W-:Y:S01]  /*0b00*/  NOP ;  /* 0x0000000000007918 */ /* 0x000fe20000000000 */
[----:B------:R-:W-:Y:S05]  /*0b10*/  @P3 BRA `(.L_x_21) ;  /* 0x0000000000183947 */ /* 0x000fea0003800000 */
[----:B---34-:R-:W3:Y:S01]  /*0b20*/  LDS R3, [UR8+0x8] ;  /* 0x00000808ff037984 */ /* 0x018ee20008000800 */
[----:B------:R-:W4:Y:S01]  /*0b30*/  LDC.64 R8, c[0x0][0x388] ;  /* 0x0000e200ff087b82 */ /* 0x000f220000000a00 */
[----:B-----5:R-:W-:Y:S02]  /*0b40*/  IMAD.MOV.U32 R4, RZ, RZ, 0x70 ;  /* 0x00000070ff047424 */ /* 0x020fe400078e00ff */
[----:B----4-:R4:W-:Y:S03]  /*0b50*/  STS.64 [UR8], R8 ;  /* 0x00000008ff007988 */ /* 0x0109e60008000a08 */
[----:B---3--:R-:W-:-:S05]  /*0b60*/  LOP3.LUT R3, R3, 0x10, R4, 0xd8, !PT ;  /* 0x0000001003037812 */ /* 0x008fca00078ed804 */
[----:B------:R4:W-:Y:S02]  /*0b70*/  STS [UR8+0x8], R3 ;  /* 0x00000803ff007988 */ /* 0x0009e40008000808 */
.L_x_21:
[----:B-----5:R-:W-:Y:S05]  /*0b80*/  BSYNC.RECONVERGENT B1 ;  /* 0x0000000000017941 */ /* 0x020fea0003800200 */
.L_x_20:
[----:B------:R-:W-:Y:S04]  /*0b90*/  BSSY.RECONVERGENT B1, `(.L_x_22) ;  /* 0x000000a000017945 */ /* 0x000fe80003800200 */
[----:B------:R-:W-:Y:S05]  /*0ba0*/  @P3 BRA `(.L_x_23) ;  /* 0x0000000000203947 */ /* 0x000fea0003800000 */
[----:B---34-:R-:W3:Y:S01]  /*0bb0*/  LDS R3, [UR8+0x34] ;  /* 0x00003408ff037984 */ /* 0x018ee20008000800 */
[----:B------:R-:W-:Y:S02]  /*0bc0*/  IMAD.MOV.U32 R8, RZ, RZ, 0x3f000000 ;  /* 0x3f000000ff087424 */ /* 0x000fe400078e00ff */
[----:B------:R-:W-:Y:S01]  /*0bd0*/  @!P3 IMAD.MOV.U32 R4, RZ, RZ, 0x3f ;  /* 0x0000003fff04b424 */ /* 0x000fe200078e00ff */
[----:B------:R-:W4:Y:S02]  /*0be0*/  @!P3 LDS R5, [UR8+0x38] ;  /* 0x00003808ff05b984 */ /* 0x000f240008000800 */
[----:B---3--:R-:W-:Y:S02]  /*0bf0*/  LOP3.LUT R3, R3, 0xff000000, R8, 0xb8, !PT ;  /* 0xff00000003037812 */ /* 0x008fe400078eb808 */
[----:B----4-:R-:W-:-:S03]  /*0c00*/  @!P3 LOP3.LUT R4, R5, 0xff, R4, 0xb8, !PT ;  /* 0x000000ff0504b812 */ /* 0x010fc600078eb804 */
[----:B------:R5:W-:Y:S04]  /*0c10*/  STS [UR8+0x34], R3 ;  /* 0x00003403ff007988 */ /* 0x000be80008000808 */
[----:B------:R5:W-:Y:S02]  /*0c20*/  @!P3 STS [UR8+0x38], R4 ;  /* 0x00003804ff00b988 */ /* 0x000be40008000808 */
.L_x_23:
[----:B------:R-:W-:Y:S05]  /*0c30*/  BSYNC.RECONVERGENT B1 ;  /* 0x0000000000017941 */ /* 0x000fea0003800200 */
.L_x_22:
[----:B------:R-:W-:Y:S04]  /*0c40*/  BSSY.RECONVERGENT B1, `(.L_x_24) ;  /* 0x0000004000017945 */ /* 0x000fe80003800200 */
[----:B------:R-:W-:Y:S05]  /*0c50*/  @P3 BRA `(.L_x_25) ;  /* 0x0000000000083947 */ /* 0x000fea0003800000 */
[----:B------:R2:W-:Y:S04]  /*0c60*/  STS [UR8+0x24], R10 ;  /* 0x0000240aff007988 */ /* 0x0005e80008000808 */
[----:B------:R2:W-:Y:S02]  /*0c70*/  STS [UR8+0x20], R6 ;  /* 0x00002006ff007988 */ /* 0x0005e40008000808 */
.L_x_25:
[----:B------:R-:W-:Y:S05]  /*0c80*/  BSYNC.RECONVERGENT B1 ;  /* 0x0000000000017941 */ /* 0x000fea0003800200 */
.L_x_24:
[----:B------:R-:W-:Y:S04]  /*0c90*/  BSSY.RECONVERGENT B1, `(.L_x_26) ;  /* 0x000000e000017945 */ /* 0x000fe80003800200 */
[----:B------:R-:W-:Y:S05]  /*0ca0*/  @P3 BRA `(.L_x_27) ;  /* 0x0000000000303947 */ /* 0x000fea0003800000 */
[----:B-----5:R-:W5:Y:S01]  /*0cb0*/  LDS R4, [UR8+0x34] ;  /* 0x00003408ff047984 */ /* 0x020f620008000800 */
[----:B--2---:R-:W2:Y:S03]  /*0cc0*/  LDC.64 R10, c[0x0][0x3b0] ;  /* 0x0000ec00ff0a7b82 */ /* 0x004ea60000000a00 */
[----:B---34-:R-:W3:Y:S01]  /*0cd0*/  LDS R3, [UR8+0x1c] ;  /* 0x00001c08ff037984 */ /* 0x018ee20008000800 */
[C---:B--2---:R-:W-:Y:S01]  /*0ce0*/  SHF.L.U64.HI R8, R10.reuse, 0x1, R11 ;  /* 0x000000010a087819 */ /* 0x044fe2000001020b */
[----:B------:R-:W-:-:S03]  /*0cf0*/  IMAD.SHL.U32 R5, R10, 0x2, RZ ;  /* 0x000000020a057824 */ /* 0x000fc600078e00ff */
[--C-:B------:R-:W-:Y:S02]  /*0d00*/  SHF.R.U32.HI R10, RZ, 0x4, R8.reuse ;  /* 0x00000004ff0a7819 */ /* 0x100fe40000011608 */
[----:B------:R-:W-:-:S05]  /*0d10*/  SHF.R.U64 R5, R5, 0x4, R8 ;  /* 0x0000000405057819 */ /* 0x000fca0000001208 */
[----:B------:R2:W-:Y:S01]  /*0d20*/  STS [UR8+0xc], R5 ;  /* 0x00000c05ff007988 */ /* 0x0005e20008000808 */
[----:B-----5:R-:W-:Y:S02]  /*0d30*/  LOP3.LUT R4, R4, 0x7, RZ, 0xb8, !PT ;  /* 0x0000000704047812 */ /* 0x020fe400078eb8ff */
[----:B---3--:R-:W-:-:S03]  /*0d40*/  LOP3.LUT R3, R3, 0xf, R10, 0xb8, !PT ;  /* 0x0000000f03037812 */ /* 0x008fc600078eb80a */
[----:B------:R2:W-:Y:S04]  /*0d50*/  STS [UR8+0x34], R4 ;  /* 0x00003404ff007988 */ /* 0x0005e80008000808 */
[----:B------:R2:W-:Y:S02]  /*0d60*/  STS [UR8+0x1c], R3 ;  /* 0x00001c03ff007988 */ /* 0x0005e40008000808 */
.L_x_27:
[----:B------:R-:W-:Y:S05]  /*0d70*/  BSYNC.RECONVERGENT B1 ;  /* 0x0000000000017941 */ /* 0x000fea0003800200 */
.L_x_26:
[----:B------:R-:W-:Y:S04]  /*0d80*/  BSSY.RECONVERGENT B2, `(.L_x_28) ;  /* 0x000001a000027945 */ /* 0x000fe80003800200 */
[----:B------:R-:W-:Y:S04]  /*0d90*/  BSSY.RELIABLE B1, `(.L_x_29) ;  /* 0x0000015000017945 */ /* 0x000fe80003800100 */
[----:B------:R-:W-:Y:S05]  /*0da0*/  @P3 BRA `(.L_x_30) ;  /* 0x0000000000203947 */ /* 0x000fea0003800000 */
[----:B--2345:R-:W2:Y:S02]  /*0db0*/  LDS R3, [UR8+0x34] ;  /* 0x00003408ff037984 */ /* 0x03cea40008000800 */
[----:B--2---:R-:W-:-:S05]  /*0dc0*/  LOP3.LUT R3, R3, 0x38, RZ, 0xb8, !PT ;  /* 0x0000003803037812 */ /* 0x004fca00078eb8ff */
[----:B------:R2:W-:Y:S01]  /*0dd0*/  STS [UR8+0x34], R3 ;  /* 0x00003403ff007988 */ /* 0x0005e20008000808 */
[----:B------:R-:W-:Y:S05]  /*0de0*/  @P3 BRA `(.L_x_31) ;  /* 0x0000000000203947 */ /* 0x000fea0003800000 */
[----:B--2---:R-:W2:Y:S01]  /*0df0*/  LDS R3, [UR8+0x8] ;  /* 0x00000808ff037984 */ /* 0x004ea20008000800 */
[----:B------:R-:W-:-:S05]  /*0e00*/  IMAD.MOV.U32 R4, RZ, RZ, 0x780 ;  /* 0x00000780ff047424 */ /* 0x000fca00078e00ff */
[----:B--2---:R-:W-:-:S05]  /*0e10*/  LOP3.LUT R3, R3, 0x300, R4, 0xd8, !PT ;  /* 0x0000030003037812 */ /* 0x004fca00078ed804 */
[----:B------:R2:W-:Y:S02]  /*0e20*/  STS [UR8+0x8], R3 ;  /* 0x00000803ff007988 */ /* 0x0005e40008000808 */
.L_x_30:
[----:B------:R-:W-:Y:S05]  /*0e30*/  @P3 BRA `(.L_x_32) ;  /* 0x0000000000283947 */ /* 0x000fea0003800000 */
[----:B--2345:R-:W2:Y:S02]  /*0e40*/  LDS R3, [UR8+0x8] ;  /* 0x00000808ff037984 */ /* 0x03cea40008000800 */
[----:B--2---:R-:W-:-:S05]  /*0e50*/  LOP3.LUT R3, R3, 0x1800, RZ, 0xb8, !PT ;  /* 0x0000180003037812 */ /* 0x004fca00078eb8ff */
[----:B------:R3:W-:Y:S02]  /*0e60*/  STS [UR8+0x8], R3 ;  /* 0x00000803ff007988 */ /* 0x0007e40008000808 */
.L_x_31:
[----:B------:R-:W-:Y:S05]  /*0e70*/  @P3 BREAK.RELIABLE B1 ;  /* 0x0000000000013942 */ /* 0x000fea0003800100 */
[----:B------:R-:W-:Y:S05]  /*0e80*/  @P3 BRA `(.L_x_33) ;  /* 0x0000000000243947 */ /* 0x000fea0003800000 */
[----:B--23--:R-:W2:Y:S01]  /*0e90*/  LDS R3, [UR8+0x8] ;  /* 0x00000808ff037984 */ /* 0x00cea20008000800 */
[----:B------:R-:W-:-:S05]  /*0ea0*/  IMAD.MOV.U32 R4, RZ, RZ, 0x6000 ;  /* 0x00006000ff047424 */ /* 0x000fca00078e00ff */
[----:B--2---:R-:W-:-:S04]  /*0eb0*/  LOP3.LUT R3, R3, 0x6000, R4, 0xd8, !PT ;  /* 0x0000600003037812 */ /* 0x004fc800078ed804 */
[----:B------:R-:W-:-:S05]  /*0ec0*/  LOP3.LUT R3, R3, 0x400000, RZ, 0xb8, !PT ;  /* 0x0040000003037812 */ /* 0x000fca00078eb8ff */
[----:B------:R2:W-:Y:S02]  /*0ed0*/  STS [UR8+0x8], R3 ;  /* 0x00000803ff007988 */ /* 0x0005e40008000808 */
.L_x_32:
[----:B------:R-:W-:Y:S05]  /*0ee0*/  BSYNC.RELIABLE B1 ;  /* 0x0000000000017941 */ /* 0x000fea0003800100 */
.L_x_29:
[----:B--2345:R-:W2:Y:S02]  /*0ef0*/  @!P3 LDS R3, [UR8+0x8] ;  /* 0x00000808ff03b984 */ /* 0x03cea40008000800 */
[----:B--2---:R-:W-:-:S05]  /*0f00*/  @!P3 LOP3.LUT R3, R3, 0x8000, RZ, 0xb8, !PT ;  /* 0x000080000303b812 */ /* 0x004fca00078eb8ff */
[----:B------:R4:W-:Y:S02]  /*0f10*/  @!P3 STS [UR8+0x8], R3 ;  /* 0x00000803ff00b988 */ /* 0x0009e40008000808 */
.L_x_33:
[----:B------:R-:W-:Y:S05]  /*0f20*/  BSYNC.RECONVERGENT B2 ;  /* 0x0000000000027941 */ /* 0x000fea0003800200 */
.L_x_28:
[----:B------:R-:W-:Y:S05]  /*0f30*/  WARPSYNC.ALL ;  /* 0x0000000000007948 */ /* 0x000fea0003800000 */
[----:B------:R-:W-:Y:S01]  /*0f40*/  NOP ;  /* 0x0000000000007918 */ /* 0x000fe20000000000 */
[----:B------:R-:W-:-:S04]  /*0f50*/  UIADD3 UR5, UPT, UPT, UR4, 0x80, URZ ;  /* 0x0000008004057890 */ /* 0x000fc8000fffe0ff */
[----:B------:R-:W-:-:S04]  /*0f60*/  UIADD3 UR26, UP0, UPT, UR5, UR20, URZ ;  /* 0x00000014051a7290 */ /* 0x000fc8000ff1e0ff */
[----:B------:R-:W-:Y:S01]  /*0f70*/  ULEA.HI.X.SX32 UR27, UR5, UR21, 0x1, UP0 ;  /* 0x00000015051b7291 */ /* 0x000fe200080f0eff */
[----:B------:R-:W-:Y:S11]  /*0f80*/  @P0 BRA `(.L_x_34) ;  /* 0x0000000000300947 */ /* 0x000ff60003800000 */
        /* <DEDUP_REMOVED lines=12> */
.L_x_34:
[----:B------:R-:W-:Y:S05]  /*1050*/  @P0 BRA `(.L_x_35) ;  /* 0x00000000000c0947 */ /* 0x000fea0003800000 */
[----:B------:R0:W-:Y:S01]  /*1060*/  UTMACMDFLUSH ;  /* 0x00000000000079b7 */ /* 0x0001e20000000000 */
[----:B------:R-:W-:Y:S05]  /*1070*/  @P0 BRA `(.L_x_35) ;  /* 0x0000000000040947 */ /* 0x000fea0003800000 */
[----:B------:R-:W-:-:S04]  /*1080*/  DEPBAR.LE SB0, 0x0 ;  /* 0x000080000000791a */ /* 0x000fc80000000000 */
.L_x_35:
        /* <DEDUP_REMOVED lines=8> */
[----:B---345:R-:W3:Y:S01]  /*1110*/  LDS R3, [UR8+0x8] ;  /* 0x00000808ff037984 */ /* 0x038ee20008000800 */
[----:B------:R-:W4:Y:S01]  /*1120*/  LDC.64 R8, c[0x0][0x390] ;  /* 0x0000e400ff087b82 */ /* 0x000f220000000a00 */
[----:B------:R-:W-:Y:S02]  /*1130*/  IMAD.MOV.U32 R4, RZ, RZ, 0x70 ;  /* 0x00000070ff047424 */ /* 0x000fe400078e00ff */
[----:B----4-:R4:W-:Y:S03]  /*1140*/  STS.64 [UR8], R8 ;  /* 0x00000008ff007988 */ /* 0x0109e60008000a08 */
[----:B---3--:R-:W-:-:S05]  /*1150*/  LOP3.LUT R3, R3, 0x10, R4, 0xd8, !PT ;  /* 0x0000001003037812 */ /* 0x008fca00078ed804 */
[----:B------:R4:W-:Y:S02]  /*1160*/  STS [UR8+0x8], R3 ;  /* 0x00000803ff007988 */ /* 0x0009e40008000808 */
.L_x_37:
[----:B-----5:R-:W-:Y:S05]  /*1170*/  BSYNC.RECONVERGENT B2 ;  /* 0x0000000000027941 */ /* 0x020fea0003800200 */
.L_x_36:
[----:B------:R-:W-:Y:S04]  /*1180*/  BSSY.RECONVERGENT B3, `(.L_x_38) ;  /* 0x0000011000037945 */ /* 0x000fe80003800200 */
[----:B------:R-:W-:Y:S04]  /*1190*/  BSSY.RELIABLE B2, `(.L_x_39) ;  /* 0x000000e000027945 */ /* 0x000fe80003800100 */
[----:B------:R-:W-:Y:S05]  /*11a0*/  @P3 BRA `(.L_x_40) ;  /* 0x0000000000243947 */ /* 0x000fea0003800000 */
[----:B---34-:R-:W3:Y:S01]  /*11b0*/  LDS R3, [UR8+0x34] ;  /* 0x00003408ff037984 */ /* 0x018ee20008000800 */
[----:B------:R-:W-:-:S05]  /*11c0*/  IMAD.MOV.U32 R4, RZ, RZ, 0x3f000000 ;  /* 0x3f000000ff047424 */ /* 0x000fca00078e00ff */
[----:B---3--:R-:W-:-:S05]  /*11d0*/  LOP3.LUT R3, R3, 0xff000000, R4, 0xb8, !PT ;  /* 0xff00000003037812 */ /* 0x008fca00078eb804 */
[----:B------:R3:W-:Y:S01]  /*11e0*/  STS [UR8+0x34], R3 ;  /* 0x00003403ff007988 */ /* 0x0007e20008000808 */
[----:B------:R-:W-:Y:S05]  /*11f0*/  @P3 BRA `(.L_x_41) ;  /* 0x00000000001c3947 */ /* 0x000fea0003800000 */
[----:B---3--:R-:W3:Y:S01]  /*1200*/  LDS R3, [UR8+0x38] ;  /* 0x00003808ff037984 */ /* 0x008ee20008000800 */
[----:B------:R-:W-:-:S05]  /*1210*/  IMAD.MOV.U32 R4, RZ, RZ, 0x7f ;  /* 0x0000007fff047424 */ /* 0x000fca00078e00ff */
[----:B---3--:R-:W-:-:S05]  /*1220*/  LOP3.LUT R3, R3, 0xff, R4, 0xb8, !PT ;  /* 0x000000ff03037812 */ /* 0x008fca00078eb804 */
[----:B------:R5:W-:Y:S02]  /*1230*/  STS [UR8+0x38], R3 ;  /* 0x00003803ff007988 */ /* 0x000be40008000808 */
.L_x_40:
[----:B------:R-:W-:Y:S05]  /*1240*/  @P3 BREAK.RELIABLE B2 ;  /* 0x0000000000023942 */ /* 0x000fea0003800100 */
[----:B------:R-:W-:Y:S05]  /*1250*/  @P3 BRA `(.L_x_42) ;  /* 0x00000000000c3947 */ /* 0x000fea0003800000 */
[----:B------:R2:W-:Y:S02]  /*1260*/  STS [UR8+0x20], R6 ;  /* 0x00002006ff007988 */ /* 0x0005e40008000808 */
.L_x_41:
[----:B------:R-:W-:Y:S05]  /*1270*/  BSYNC.RELIABLE B2 ;  /* 0x0000000000027941 */ /* 0x000fea0003800100 */
.L_x_39:
[----:B------:R2:W-:Y:S02]  /*1280*/  @!P3 STS [UR8+0x24], R2 ;  /* 0x00002402ff00b988 */ /* 0x0005e40008000808 */
.L_x_42:
[----:B------:R-:W-:Y:S05]  /*1290*/  BSYNC.RECONVERGENT B3 ;  /* 0x0000000000037941 */ /* 0x000fea0003800200 */
.L_x_38:
[----:B------:R-:W-:Y:S05]  /*12a0*/  WARPSYNC.ALL ;  /* 0x0000000000007948 */ /* 0x000fea0003800000 */
[----:B------:R-:W-:Y:S01]  /*12b0*/  NOP ;  /* 0x0000000000007918 */ /* 0x000fe20000000000 */
[----:B------:R-:W-:Y:S04]  /*12c0*/  BSSY.RECONVERGENT B3, `(.L_x_43) ;  /* 0x000000e000037945 */ /* 0x000fe80003800200 */
[----:B------:R-:W-:Y:S05]  /*12d0*/  @P3 BRA `(.L_x_44) ;  /* 0x0000000000303947 */ /* 0x000fea0003800000 */
[----:B---345:R-:W3:Y:S01]  /*12e0*/  LDS R3, [UR8+0x34] ;  /* 0x00003408ff037984 */ /* 0x038ee20008000800 */
[----:B------:R-:W4:Y:S03]  /*12f0*/  LDC.64 R4, c[0x0][0x3b8] ;  /* 0x0000ee00ff047b82 */ /* 0x000f260000000a00 */
[----:B--2---:R-:W2:Y:S01]  /*1300*/  LDS R2, [UR8+0x1c] ;  /* 0x00001c08ff027984 */ /* 0x004ea20008000800 */
[C---:B----4-:R-:W-:Y:S01]  /*1310*/  SHF.L.U64.HI R5, R4.reuse, 0x1, R5 ;  /* 0x0000000104057819 */ /* 0x050fe20000010205 */
[----:B------:R-:W-:-:S03]  /*1320*/  IMAD.SHL.U32 R4, R4, 0x2, RZ ;  /* 0x0000000204047824 */ /* 0x000fc600078e00ff */
[--C-:B------:R-:W-:Y:S02]  /*1330*/  SHF.R.U32.HI R7, RZ, 0x4, R5.reuse ;  /* 0x00000004ff077819 */ /* 0x100fe40000011605 */
[----:B------:R-:W-:-:S05]  /*1340*/  SHF.R.U64 R4, R4, 0x4, R5 ;  /* 0x0000000404047819 */ /* 0x000fca0000001205 */
[----:B------:R4:W-:Y:S01]  /*1350*/  STS [UR8+0xc], R4 ;  /* 0x00000c04ff007988 */ /* 0x0009e20008000808 */
[----:B---3--:R-:W-:Y:S02]  /*1360*/  LOP3.LUT R3, R3, 0x7, RZ, 0xb8, !PT ;  /* 0x0000000703037812 */ /* 0x008fe400078eb8ff */
[----:B--2---:R-:W-:-:S03]  /*1370*/  LOP3.LUT R2, R2, 0xf, R7, 0xb8, !PT ;  /* 0x0000000f02027812 */ /* 0x004fc600078eb807 */
[----:B------:R4:W-:Y:S04]  /*1380*/  STS [UR8+0x34], R3 ;  /* 0x00003403ff007988 */ /* 0x0009e80008000808 */
[----:B------:R4:W-:Y:S02]  /*1390*/  STS [UR8+0x1c], R2 ;  /* 0x00001c02ff007988 */ /* 0x0009e40008000808 */
.L_x_44:
[----:B------:R-:W-:Y:S05]  /*13a0*/  BSYNC.RECONVERGENT B3 ;  /* 0x0000000000037941 */ /* 0x000fea0003800200 */
.L_x_43:
[----:B------:R-:W-:Y:S04]  /*13b0*/  BSSY.RECONVERGENT B4, `(.L_x_45) ;  /* 0x000001a000047945 */ /* 0x000fe80003800200 */
[----:B------:R-:W-:Y:S04]  /*13c0*/  BSSY.RELIABLE B3, `(.L_x_46) ;  /* 0x0000015000037945 */ /* 0x000fe80003800100 */
[----:B------:R-:W-:Y:S05]  /*13d0*/  @P3 BRA `(.L_x_47) ;  /* 0x0000000000203947 */ /* 0x000fea0003800000 */
[----:B--2-4-:R-:W2:Y:S02]  /*13e0*/  LDS R2, [UR8+0x34] ;  /* 0x00003408ff027984 */ /* 0x014ea40008000800 */
[----:B--2---:R-:W-:-:S05]  /*13f0*/  LOP3.LUT R2, R2, 0x38, RZ, 0xb8, !PT ;  /* 0x0000003802027812 */ /* 0x004fca00078eb8ff */
[----:B------:R2:W-:Y:S01]  /*1400*/  STS [UR8+0x34], R2 ;  /* 0x00003402ff007988 */ /* 0x0005e20008000808 */
[----:B------:R-:W-:Y:S05]  /*1410*/  @P3 BRA `(.L_x_48) ;  /* 0x0000000000203947 */ /* 0x000fea0003800000 */
[----:B--2---:R-:W2:Y:S01]  /*1420*/  LDS R2, [UR8+0x8] ;  /* 0x00000808ff027984 */ /* 0x004ea20008000800 */
[----:B---3-5:R-:W-:-:S05]  /*1430*/  IMAD.MOV.U32 R3, RZ, RZ, 0x780 ;  /* 0x00000780ff037424 */ /* 0x028fca00078e00ff */
[----:B--2---:R-:W-:-:S05]  /*1440*/  LOP3.LUT R2, R2, 0x300, R3, 0xd8, !PT ;  /* 0x0000030002027812 */ /* 0x004fca00078ed803 */
[----:B------:R2:W-:Y:S02]  /*1450*/  STS [UR8+0x8], R2 ;  /* 0x00000802ff007988 */ /* 0x0005e40008000808 */
.L_x_47:
[----:B------:R-:W-:Y:S05]  /*1460*/  @P3 BRA `(.L_x_49) ;  /* 0x0000000000283947 */ /* 0x000fea0003800000 */
[----:B--2-4-:R-:W2:Y:S02]  /*1470*/  LDS R2, [UR8+0x8] ;  /* 0x00000808ff027984 */ /* 0x014ea40008000800 */
[----:B--2---:R-:W-:-:S05]  /*1480*/  LOP3.LUT R2, R2, 0x1800, RZ, 0xb8, !PT ;  /* 0x0000180002027812 */ /* 0x004fca00078eb8ff */
[----:B------:R4:W-:Y:S02]  /*1490*/  STS [UR8+0x8], R2 ;  /* 0x00000802ff007988 */ /* 0x0009e40008000808 */
.L_x_48:
[----:B------:R-:W-:Y:S05]  /*14a0*/  @P3 BREAK.RELIABLE B3 ;  /* 0x0000000000033942 */ /* 0x000fea0003800100 */
[----:B------:R-:W-:Y:S05]  /*14b0*/  @P3 BRA `(.L_x_50) ;  /* 0x0000000000243947 */ /* 0x000fea0003800000 */
[----:B--2-4-:R-:W2:Y:S01]  /*14c0*/  LDS R2, [UR8+0x8] ;  /* 0x00000808ff027984 */ /* 0x014ea20008000800 */
[----:B---3-5:R-:W-:-:S05]  /*14d0*/  IMAD.MOV.U32 R3, RZ, RZ, 0x6000 ;  /* 0x00006000ff037424 */ /* 0x028fca00078e00ff */
[----:B--2---:R-:W-:-:S04]  /*14e0*/  LOP3.LUT R2, R2, 0x6000, R3, 0xd8, !PT ;  /* 0x0000600002027812 */ /* 0x004fc800078ed803 */
[----:B------:R-:W-:-:S05]  /*14f0*/  LOP3.LUT R2, R2, 0x400000, RZ, 0xb8, !PT ;  /* 0x0040000002027812 */ /* 0x000fca00078eb8ff */
[----:B------:R2:W-:Y:S02]  /*1500*/  STS [UR8+0x8], R2 ;  /* 0x00000802ff007988 */ /* 0x0005e40008000808 */
.L_x_49:
[----:B------:R-:W-:Y:S05]  /*1510*/  BSYNC.RELIABLE B3 ;  /* 0x0000000000037941 */ /* 0x000fea0003800100 */
.L_x_46:
[----:B--2-4-:R-:W2:Y:S02]  /*1520*/  @!P3 LDS R2, [UR8+0x8] ;  /* 0x00000808ff02b984 */ /* 0x014ea40008000800 */
[----:B--2---:R-:W-:-:S05]  /*1530*/  @!P3 LOP3.LUT R2, R2, 0x8000, RZ, 0xb8, !PT ;  /* 0x000080000202b812 */ /* 0x004fca00078eb8ff */
[----:B------:R2:W-:Y:S02]  /*1540*/  @!P3 STS [UR8+0x8], R2 ;  /* 0x00000802ff00b988 */ /* 0x0005e40008000808 */
.L_x_50:
[----:B------:R-:W-:Y:S05]  /*1550*/  BSYNC.RECONVERGENT B4 ;  /* 0x0000000000047941 */ /* 0x000fea0003800200 */
.L_x_45:
[----:B------:R-:W-:Y:S05]  /*1560*/  WARPSYNC.ALL ;  /* 0x0000000000007948 */ /* 0x000fea0003800000 */
[----:B------:R-:W-:Y:S01]  /*1570*/  NOP ;  /* 0x0000000000007918 */ /* 0x000fe20000000000 */
[----:B------:R-:W-:-:S04]  /*1580*/  UIADD3 UR4, UPT, UPT, UR4, 0x100, URZ ;  /* 0x0000010004047890 */ /* 0x000fc8000fffe0ff */
[----:B------:R-:W-:-:S04]  /*1590*/  UIADD3 UR20, UP0, UPT, UR4, UR20, URZ ;  /* 0x0000001404147290 */ /* 0x000fc8000ff1e0ff */
[----:B------:R-:W-:Y:S01]  /*15a0*/  ULEA.HI.X.SX32 UR21, UR4, UR21, 0x1, UP0 ;  /* 0x0000001504157291 */ /* 0x000fe200080f0eff */
[----:B------:R-:W-:Y:S11]  /*15b0*/  @P0 BRA `(.L_x_51) ;  /* 0x0000000000300947 */ /* 0x000ff60003800000 */
[----:B--2-4-:R-:W2:Y:S01]  /*15c0*/  S2R R2, SR_LANEID ;  /* 0x0000000000027919 */ /* 0x014ea20000000000 */
[----:B------:R-:W-:Y:S05]  /*15d0*/  WARPSYNC.ALL ;  /* 0x0000000000007948 */ /* 0x000fea0003800000 */
[----:B------:R-:W-:Y:S01]  /*15e0*/  NOP ;  /* 0x0000000000007918 */ /* 0x000fe20000000000 */
[----:B--2---:R-:W-:-:S05]  /*15f0*/  IMAD.SHL.U32 R4, R2, 0x4, RZ ;  /* 0x0000000402047824 */ /* 0x004fca00078e00ff */
[----:B------:R-:W2:Y:S01]  /*1600*/  LDS R5, [R4+UR8] ;  /* 0x0000000804057984 */ /* 0x000ea20008000800 */
[----:B------:R-:W-:-:S05]  /*1610*/  IADD3 R2, P1, PT, R4, UR20, RZ ;  /* 0x0000001404027c10 */ /* 0x000fca000ff3e0ff */
[----:B---3-5:R-:W-:-:S05]  /*1620*/  IMAD.X R3, RZ, RZ, UR21, P1 ;  /* 0x00000015ff037e24 */ /* 0x028fca00088e06ff */
[----:B--2---:R2:W3:Y:S01]  /*1630*/  ATOMG.E.EXCH.STRONG.GPU PT, RZ, [R2], R5 ;  /* 0x0000000502ff73a8 */ /* 0x0044e200041ee100 */
[----:B------:R-:W-:-:S04]  /*1640*/  DEPBAR {5,4,3,2,1,0} ;  /* 0x0000003f0000791a */ /* 0x000fc80000000000 */
[----:B------:R-:W4:Y:S02]  /*1650*/  CCTL.E.C.LDCU.IV.DEEP [UR20] ;  /* 0x0000000014007540 */ /* 0x000f240009c08000 */
[----:B----4-:R2:W-:Y:S01]  /*1660*/  UTMACCTL.IV [UR20] ;  /* 0x00000000140079b9 */ /* 0x0105e20008000000 */
[----:B------:R-:W-:Y:S01]  /*1670*/  NOP ;  /* 0x0000000000007918 */ /* 0x000fe20000000000 */
.L_x_51:
[----:B------:R-:W-:Y:S05]  /*1680*/  @P0 BRA `(.L_x_52) ;  /* 0x00000000000c0947 */ /* 0x000fea0003800000 */
[----:B------:R0:W-:Y:S01]  /*1690*/  UTMACMDFLUSH ;  /* 0x00000000000079b7 */ /* 0x0001e20000000000 */
[----:B------:R-:W-:Y:S05]  /*16a0*/  @P0 BRA `(.L_x_52) ;  /* 0x0000000000040947 */ /* 0x000fea0003800000 */
[----:B------:R-:W-:-:S04]  /*16b0*/  DEPBAR.LE SB0, 0x0 ;  /* 0x000080000000791a */ /* 0x000fc80000000000 */
.L_x_52:
[----:B------:R-:W-:Y:S05]  /*16c0*/  WARPSYNC.ALL ;  /* 0x0000000000007948 */ /* 0x000fea0003800000 */
[----:B------:R-:W-:Y:S01]  /*16d0*/  NOP ;  /* 0x0000000000007918 */ /* 0x000fe20000000000 */
[----:B---3--:R-:W-:Y:S01]  /*16e0*/  BAR.SYNC.DEFER_BLOCKING 0x0 ;  /* 0x0000000000007b1d */ /* 0x008fe20000010000 */
[----:B--2-4-:R-:W-:Y:S01]  /*16f0*/  SHF.R.U32.HI R2, RZ, 0x5, R0 ;  /* 0x00000005ff027819 */ /* 0x014fe20000011600 */
[----:B------:R-:W-:Y:S01]  /*1700*/  UIADD3 UR12, UPT, UPT, UR8, 0xc010, URZ ;  /* 0x0000c010080c7890 */ /* 0x000fe2000fffe0ff */
[----:B------:R-:W-:Y:S01]  /*1710*/  ISETP.GE.AND P0, PT, R12, 0x1, PT ;  /* 0x000000010c00780c */ /* 0x000fe20003f06270 */
[----:B------:R-:W-:Y:S01]  /*1720*/  USHF.L.U32 UR15, UR7, 0x7, URZ ;  /* 0x00000007070f7899 */ /* 0x000fe200080006ff */
[----:B------:R-:W-:Y:S01]  /*1730*/  R2UR UR22, R2 ;  /* 0x00000000021672ca */ /* 0x000fe200000e0000 */
[----:B------:R-:W-:Y:S01]  /*1740*/  VOTEU.ALL UP0, P3 ;  /* 0x0000000000ff7886 */ /* 0x000fe20001800000 */
[----:B------:R-:W-:Y:S01]  /*1750*/  UMOV UR4, 0x1 ;  /* 0x0000000100047882 */ /* 0x000fe20000000000 */
[----:B------:R-:W-:Y:S01]  /*1760*/  VOTEU.ALL UP1, P3 ;  /* 0x0000000000ff7886 */ /* 0x000fe20001820000 */
[----:B------:R-:W-:Y:S01]  /*1770*/  USHF.L.U32 UR18, UR9, 0x6, URZ ;  /* 0x0000000609127899 */ /* 0x000fe200080006ff */
[----:B------:R-:W-:Y:S01]  /*1780*/  BSSY.RECONVERGENT B4, `(.L_x_53) ;  /* 0x0000018000047945 */ /* 0x000fe20003800200 */
[----:B------:R-:W-:-:S04]  /*1790*/  @!UP0 UIADD3 UR10, UPT, UPT, -UR4, 0x100000, URZ ;  /* 0x00100000040a8890 */ /* 0x000fc8000fffe1ff */
[----:B------:R-:W-:Y:S02]  /*17a0*/  @!UP0 USHF.L.U32 UR11, UR10, 0xb, URZ ;  /* 0x0000000b0a0b8899 */ /* 0x000fe400080006ff */
[----:B------:R-:W-:Y:S02]  /*17b0*/  @!UP0 USHF.L.U32 UR10, UR10, 0x1, URZ ;  /* 0x000000010a0a8899 */ /* 0x000fe400080006ff */
[----:B------:R-:W-:-:S04]  /*17c0*/  @!UP0 UIADD3 UR4, UPT, UPT, -UR4, 0x100000, URZ ;  /* 0x0010000004048890 */ /* 0x000fc8000fffe1ff */
[----:B------:R-:W-:Y:S02]  /*17d0*/  @!UP0 USHF.L.U32 UR5, UR4, 0xb, URZ ;  /* 0x0000000b04058899 */ /* 0x000fe400080006ff */
[----:B------:R-:W-:Y:S01]  /*17e0*/  @!UP0 USHF.L.U32 UR4, UR4, 0x1, URZ ;  /* 0x0000000104048899 */ /* 0x000fe200080006ff */
[----:B------:R-:W-:Y:S01]  /*17f0*/  VOTEU.ALL UP0, P3 ;  /* 0x0000000000ff7886 */ /* 0x000fe20001800000 */
[----:B------:R-:W2:Y:S04]  /*1800*/  FENCE.VIEW.ASYNC.S ;  /* 0x00000000000073c6 */ /* 0x000ea80000000000 */
[----:B--2---:R2:W3:Y:S06]  /*1810*/  @!UP0 SYNCS.EXCH.64 URZ, [UR8+0xc000], UR10 ;  /* 0x00c0000a08ff85b2 */ /* 0x0044ec0008000100 */
[----:B------:R2:W3:Y:S02]  /*1820*/  @!UP1 SYNCS.EXCH.64 URZ, [UR8+0xc010], UR4 ;  /* 0x00c0100408ff95b2 */ /* 0x0004e40008000100 */
[----:B---3--:R-:W-:Y:S06]  /*1830*/  BAR.SYNC.DEFER_BLOCKING 0x0 ;  /* 0x0000000000007b1d */ /* 0x008fec0000010000 */
[----:B------:R-:W-:Y:S05]  /*1840*/  @P3 BRA `(.L_x_54) ;  /* 0x00000000002c3947 */ /* 0x000fea0003800000 */
[----:B--2---:R-:W-:Y:S02]  /*1850*/  UMOV UR4, 0x1 ;  /* 0x0000000100047882 */ /* 0x004fe40000000000 */
[----:B------:R-:W-:-:S04]  /*1860*/  UIADD3 UR10, UPT, UPT, -UR4, 0x100000, URZ ;  /* 0x00100000040a7890 */ /* 0x000fc8000fffe1ff */
[----:B------:R-:W-:Y:S02]  /*1870*/  USHF.L.U32 UR11, UR10, 0xb, URZ ;  /* 0x0000000b0a0b7899 */ /* 0x000fe400080006ff */
[----:B------:R-:W-:Y:S02]  /*1880*/  USHF.L.U32 UR10, UR10, 0x1, URZ ;  /* 0x000000010a0a7899 */ /* 0x000fe400080006ff */
[----:B------:R-:W-:-:S04]  /*1890*/  UIADD3 UR4, UPT, UPT, -UR4, 0x100000, URZ ;  /* 0x0010000004047890 */ /* 0x000fc8000fffe1ff */
[----:B------:R-:W-:Y:S02]  /*18a0*/  USHF.L.U32 UR5, UR4, 0xb, URZ ;  /* 0x0000000b04057899 */ /* 0x000fe400080006ff */
[----:B------:R-:W-:Y:S01]  /*18b0*/  USHF.L.U32 UR4, UR4, 0x1, URZ ;  /* 0x0000000104047899 */ /* 0x000fe200080006ff */
[----:B------:R-:W2:Y:S03]  /*18c0*/  FENCE.VIEW.ASYNC.S ;  /* 0x00000000000073c6 */ /* 0x000ea60000000000 */
[----:B--2---:R3:W4:Y:S08]  /*18d0*/  SYNCS.EXCH.64 URZ, [UR8+0xc008], UR10 ;  /* 0x00c0080a08ff75b2 */ /* 0x0047300008000100 */
[----:B------:R3:W2:Y:S02]  /*18e0*/  SYNCS.EXCH.64 URZ, [UR8+0xc018], UR4 ;  /* 0x00c0180408ff75b2 */ /* 0x0006a40008000100 */
[----:B---3--:R-:W-:Y:S01]  /*18f0*/  NOP ;  /* 0x0000000000007918 */ /* 0x008fe20000000000 */
.L_x_54:
[----:B--2---:R-:W-:Y:S05]  /*1900*/  BSYNC.RECONVERGENT B4 ;  /* 0x0000000000047941 */ /* 0x004fea0003800200 */
.L_x_53:
[----:B------:R-:W-:Y:S05]  /*1910*/  @!P0 BRA `(.L_x_55) ;  /* 0x0000000800748947 */ /* 0x000fea0003800000 */
[----:B----4-:R-:W-:Y:S01]  /*1920*/  BAR.SYNC.DEFER_BLOCKING 0x0 ;  /* 0x0000000000007b1d */ /* 0x010fe20000010000 */
[----:B------:R-:W-:Y:S01]  /*1930*/  @!P3 IMAD.MOV.U32 R2, RZ, RZ, 0x6000 ;  /* 0x00006000ff02b424 */ /* 0x000fe200078e00ff */
[----:B------:R-:W-:Y:S02]  /*1940*/  ELECT P1, URZ, PT ;  /* 0x0000000000ff782f */ /* 0x000fe40003820000 */
[----:B------:R-:W-:Y:S02]  /*1950*/  ELECT P0, URZ, PT ;  /* 0x0000000000ff782f */ /* 0x000fe40003800000 */
[C---:B------:R-:W-:Y:S01]  /*1960*/  ISETP.LT.U32.AND P1, PT, R68.reuse, 0x20, P1 ;  /* 0x000000204400780c */ /* 0x040fe20000f21070 */
[----:B------:R-:W-:Y:S01]  /*1970*/  UMOV UR11, UR15 ;  /* 0x0000000f000b7c82 */ /* 0x000fe20008000000 */
[----:B------:R-:W-:Y:S01]  /*1980*/  ISETP.LT.U32.AND P0, PT, R68, 0x20, P0 ;  /* 0x000000204400780c */ /* 0x000fe20000701070 */
[----:B------:R-:W-:-:S10]  /*1990*/  UIADD3 UR16, UPT, UPT, UR8, 0x8000, URZ ;  /* 0x0000800008107890 */ /* 0x000fd4000fffe0ff */
[----:B------:R-:W-:Y:S01]  /*19a0*/  VOTEU.ANY UP0, P1 ;  /* 0x0000000000ff7886 */ /* 0x000fe20000800100 */
[----:B------:R-:W-:Y:S01]  /*19b0*/  VOTEU.ANY UP2, P1 ;  /* 0x0000000000ff7886 */ /* 0x000fe20000840100 */
[----:B------:R-:W-:Y:S01]  /*19c0*/  VOTEU.ANY UP1, P0 ;  /* 0x0000000000ff7886 */ /* 0x000fe20000020100 */
[----:B------:R-:W-:Y:S01]  /*19d0*/  VOTEU.ANY UP3, P0 ;  /* 0x0000000000ff7886 */ /* 0x000fe20000060100 */
[----:B------:R2:W-:Y:S01]  /*19e0*/  @!P3 SYNCS.ARRIVE.TRANS64 RZ, [UR8+0xc000], R2 ;  /* 0x00c00002ffffb9a7 */ /* 0x0005e20008000008 */
[----:B------:R3:W-:Y:S06]  /*19f0*/  MEMBAR.ALL.CTA ;  /* 0x0000000000007992 */ /* 0x0007ec0000008000 */
[----:B---3--:R-:W3:Y:S01]  /*1a00*/  FENCE.VIEW.ASYNC.S ;  /* 0x00000000000073c6 */ /* 0x008ee20000000000 */
[----:B------:R-:W-:Y:S01]  /*1a10*/  @UP0 UIADD3 UR9, UPT, UPT, UR8, 0xc000, URZ ;  /* 0x0000c00008090890 */ /* 0x000fe2000fffe0ff */
[----:B------:R-:W-:Y:S01]  /*1a20*/  @UP0 UMOV UR10, URZ ;  /* 0x000000ff000a0c82 */ /* 0x000fe20008000000 */
[----:B------:R-:W-:Y:S01]  /*1a30*/  @UP1 UIADD3 UR17, UPT, UPT, UR8, 0xc000, URZ ;  /* 0x0000c00008111890 */ /* 0x000fe2000fffe0ff */
[----:B------:R-:W-:Y:S01]  /*1a40*/  @UP1 UMOV UR19, URZ ;  /* 0x000000ff00131c82 */ /* 0x000fe20008000000 */
[----:B------:R-:W-:Y:S01]  /*1a50*/  UISETP.NE.U32.AND UP0, UPT, UR22, URZ, UPT ;  /* 0x000000ff1600728c */ /* 0x000fe2000bf05070 */
[----:B---3--:R-:W-:Y:S06]  /*1a60*/  BAR.SYNC.DEFER_BLOCKING 0x0 ;  /* 0x0000000000007b1d */ /* 0x008fec0000010000 */
[----:B------:R2:W-:Y:S02]  /*1a70*/  @UP2 UTMALDG.2D [UR8], [UR24] ;  /* 0x00000008180025b4 */ /* 0x0005e40008008000 */
[----:B------:R-:W-:Y:S06]  /*1a80*/  BAR.SYNC.DEFER_BLOCKING 0x0 ;  /* 0x0000000000007b1d */ /* 0x000fec0000010000 */
[----:B------:R2:W-:Y:S02]  /*1a90*/  @UP3 UTMALDG.2D [UR16], [UR26] ;  /* 0x000000101a0035b4 */ /* 0x0005e40008008000 */
[----:B------:R-:W-:Y:S06]  /*1aa0*/  BAR.SYNC.DEFER_BLOCKING 0x0 ;  /* 0x0000000000007b1d */ /* 0x000fec0000010000 */
[----:B------:R-:W3:Y:S02]  /*1ab0*/  SYNCS.PHASECHK.TRANS64.TRYWAIT P0, [UR8+0xc000], RZ ;  /* 0x00c000ffff0075a7 */ /* 0x000ee40008001108 */
[----:B--23--:R-:W-:Y:S05]  /*1ac0*/  @!P0 BRA `(.L_x_56) ;  /* 0x0000000c00fc8947 */ /* 0x00cfea0003800000 */
.L_x_70:
[----:B------:R-:W-:Y:S05]  /*1ad0*/  BRA.U UP0, `(.L_x_57) ;  /* 0x0000000100747547 */ /* 0x000fea000b800000 */
[----:B------:R-:W-:Y:S02]  /*1ae0*/  USHF.R.U32.HI UR6, URZ, 0x4, UR8 ;  /* 0x00000004ff067899 */ /* 0x000fe40008011608 */
[----:B------:R-:W-:Y:S02]  /*1af0*/  USHF.R.U32.HI UR10, URZ, 0x4, UR16 ;  /* 0x00000004ff0a7899 */ /* 0x000fe40008011610 */
[----:B------:R-:W-:Y:S02]  /*1b00*/  USGXT.U32 UR6, UR6, 0xe ;  /* 0x0000000e0606789a */ /* 0x000fe40008000000 */
[----:B------:R-:W-:Y:S02]  /*1b10*/  USGXT.U32 UR10, UR10, 0xe ;  /* 0x0000000e0a0a789a */ /* 0x000fe40008000000 */
[----:B------:R-:W-:Y:S02]  /*1b20*/  UIADD3 UR32, UP0, UPT, UR6, 0x2, URZ ;  /* 0x0000000206207890 */ /* 0x000fe4000ff1e0ff */
[----:B------:R-:W-:Y:S01]  /*1b30*/  UIADD3 UR34, UP1, UPT, UR10, 0x80, URZ ;  /* 0x000000800a227890 */ /* 0x000fe2000ff3e0ff */
[----:B------:R-:W-:Y:S01]  /*1b40*/  UMOV UR4, URZ ;  /* 0x000000ff00047c82 */ /* 0x000fe20008000000 */
[----:B------:R-:W-:Y:S01]  /*1b50*/  UMOV UR5, URZ ;  /* 0x000000ff00057c82 */ /* 0x000fe20008000000 */
[----:B------:R-:W-:-:S02]  /*1b60*/  UIADD3.X UR33, UPT, UPT, UR4, 0x40004040, URZ, UP0, !UPT ;  /* 0x4000404004217890 */ /* 0x000fc400087fe4ff */
[----:B------:R-:W-:Y:S02]  /*1b70*/  UIADD3.X UR35, UPT, UPT, UR5, 0x40004040, URZ, UP1, !UPT ;  /* 0x4000404005237890 */ /* 0x000fe40008ffe4ff */
[----:B------:R-:W-:Y:S02]  /*1b80*/  UIADD3.64 UR4, UPT, UPT, UR32, 0x2, URZ ;  /* 0x0000000220047897 */ /* 0x000fe4000fffe0ff */
[----:B------:R-:W-:Y:S02]  /*1b90*/  UIADD3.64 UR16, UPT, UPT, UR34, 0x80, URZ ;  /* 0x0000008022107897 */ /* 0x000fe4000fffe0ff */
[----:B------:R-:W-:Y:S02]  /*1ba0*/  UIADD3.64 UR28, UPT, UPT, UR32, 0x4, URZ ;  /* 0x00000004201c7897 */ /* 0x000fe4000fffe0ff */
[----:B------:R-:W-:Y:S01]  /*1bb0*/  UIADD3.64 UR30, UPT, UPT, UR34, 0x100, URZ ;  /* 0x00000100221e7897 */ /* 0x000fe2000fffe0ff */
[----:B------:R-:W-:Y:S01]  /*1bc0*/  UMOV UR36, 0x0 ;  /* 0x0000000000247882 */ /* 0x000fe20000000000 */
[----:B------:R-:W-:Y:S01]  /*1bd0*/  UMOV UR37, 0x8110010 ;  /* 0x0811001000257882 */ /* 0x000fe20000000000 */
[----:B------:R-:W-:Y:S01]  /*1be0*/  UMOV UR7, 0x40004040 ;  /* 0x4000404000077882 */ /* 0x000fe20000000000 */
[----:B------:R-:W-:Y:S01]  /*1bf0*/  UMOV UR11, 0x40004040 ;  /* 0x40004040000b7882 */ /* 0x000fe20000000000 */
[----:B------:R-:W-:Y:S01]  /*1c00*/  UMOV UR38, 0x0 ;  /* 0x0000000000267882 */ /* 0x000fe20000000000 */
[----:B------:R-:W-:Y:S01]  /*1c10*/  UMOV UR39, 0x8110010 ;  /* 0x0811001000277882 */ /* 0x000fe20000000000 */
[----:B------:R-:W-:Y:S01]  /*1c20*/  UMOV UR40, 0x0 ;  /* 0x0000000000287882 */ /* 0x000fe20000000000 */
[----:B------:R-:W-:Y:S01]  /*1c30*/  UMOV UR41, 0x8110010 ;  /* 0x0811001000297882 */ /* 0x000fe20000000000 */
[----:B------:R2:W-:Y:S01]  /*1c40*/  UTCHMMA gdesc[UR6], gdesc[UR10], tmem[UR23], tmem[UR36], idesc[UR37], !UPT ;  /* 0x00ff240a060075ea */ /* 0x0005e2000f800017 */
[----:B------:R-:W-:Y:S01]  /*1c50*/  UMOV UR42, 0x0 ;  /* 0x00000000002a7882 */ /* 0x000fe20000000000 */
[----:B------:R-:W-:Y:S01]  /*1c60*/  UMOV UR43, 0x8110010 ;  /* 0x08110010002b7882 */ /* 0x000fe20000000000 */
[----:B------:R2:W-:Y:S01]  /*1c70*/  UTCHMMA gdesc[UR32], gdesc[UR34], tmem[UR23], tmem[UR38], idesc[UR39], UPT ;  /* 0x00ff2622200075ea */ /* 0x0005e2000b800017 */
[----:B------:R2:W-:Y:S01]  /*1c80*/  UTCHMMA gdesc[UR4], gdesc[UR16], tmem[UR23], tmem[UR40], idesc[UR41], UPT ;  /* 0x00ff2810040075ea */ /* 0x0005e2000b800017 */
[----:B------:R2:W-:Y:S01]  /*1c90*/  UTCHMMA gdesc[UR28], gdesc[UR30], tmem[UR23], tmem[UR42], idesc[UR43], UPT ;  /* 0x00ff2a1e1c0075ea */ /* 0x0005e2000b800017 */
[----:B------:R-:W-:Y:S01]  /*1ca0*/  NOP ;  /* 0x0000000000007918 */ /* 0x000fe20000000000 */
.L_x_57:
[----:B------:R-:W-:Y:S01]  /*1cb0*/  ELECT P0, URZ, PT ;  /* 0x0000000000ff782f */ /* 0x000fe20003800000 */
[----:B--2---:R-:W-:Y:S01]  /*1cc0*/  UMOV UR4, UR12 ;  /* 0x0000000c00047c82 */ /* 0x004fe20008000000 */
[----:B------:R-:W-:Y:S02]  /*1cd0*/  UMOV UR5, URZ ;  /* 0x000000ff00057c82 */ /* 0x000fe40008000000 */
[----:B------:R-:W-:-:S13]  /*1ce0*/  ISETP.LT.U32.AND P0, PT, R68, 0x20, P0 ;  /* 0x000000204400780c */ /* 0x000fda0000701070 */
[----:B------:R-:W-:Y:S01]  /*1cf0*/  VOTEU.ANY UP0, P0 ;  /* 0x0000000000ff7886 */ /* 0x000fe20000000100 */
[----:B------:R-:W-:Y:S01]  /*1d00*/  VOTEU.ANY UP1, P0 ;  /* 0x0000000000ff7886 */ /* 0x000fe20000020100 */
[----:B------:R-:W-:-:S03]  /*1d10*/  ISETP.GE.U32.AND P0, PT, R12, 0x41, PT ;  /* 0x000000410c00780c */ /* 0x000fc60003f06070 */
[----:B------:R-:W-:Y:S02]  /*1d20*/  @UP0 UMOV UR4, UR4 ;  /* 0x0000000400040c82 */ /* 0x000fe40008000000 */
[----:B------:R2:W-:Y:S01]  /*1d30*/  @UP1 UTCBAR [UR4], URZ ;  /* 0x000000ff040013e9 */ /* 0x0005e200080000ff */
[----:B------:R-:W-:Y:S06]  /*1d40*/  BAR.SYNC.DEFER_BLOCKING 0x0 ;  /* 0x0000000000007b1d */ /* 0x000fec0000010000 */
[----:B------:R-:W3:Y:S02]  /*1d50*/  SYNCS.PHASECHK.TRANS64.TRYWAIT P1, [UR8+0xc010], RZ ;  /* 0x00c010ffff0075a7 */ /* 0x000ee40008021108 */
[----:B--23--:R-:W-:Y:S05]  /*1d60*/  @!P1 BRA `(.L_x_58) ;  /* 0x0000000c00609947 */ /* 0x00cfea0003800000 */
.L_x_71:
[----:B------:R-:W-:Y:S01]  /*1d70*/  UMOV UR4, URZ ;  /* 0x000000ff00047c82 */ /* 0x000fe20008000000 */
[----:B------:R-:W-:Y:S05]  /*1d80*/  @!P0 BRA `(.L_x_55) ;  /* 0x0000000400588947 */ /* 0x000fea0003800000 */
[----:B------:R-:W2:Y:S01]  /*1d90*/  LDCU UR29, c[0x0][0x3a0] ;  /* 0x00007400ff1d77ac */ /* 0x000ea20008000800 */
[----:B------:R-:W-:Y:S01]  /*1da0*/  UMOV UR9, 0x1 ;  /* 0x0000000100097882 */ /* 0x000fe20000000000 */
[----:B------:R-:W-:-:S05]  /*1db0*/  UMOV UR14, 0x40 ;  /* 0x00000040000e7882 */ /* 0x000fca0000000000 */
.L_x_62:
[----:B------:R-:W-:Y:S01]  /*1dc0*/  BAR.SYNC.DEFER_BLOCKING 0x0 ;  /* 0x0000000000007b1d */ /* 0x000fe20000010000 */
[----:B------:R-:W-:Y:S01]  /*1dd0*/  ULEA UR28, UR9, UR8, 0x3 ;  /* 0x00000008091c7291 */ /* 0x000fe2000f8e18ff */
[----:B------:R-:W-:Y:S01]  /*1de0*/  @!P3 IMAD.MOV.U32 R2, RZ, RZ, 0x6000 ;  /* 0x00006000ff02b424 */ /* 0x000fe200078e00ff */
[----:B------:R-:W-:Y:S01]  /*1df0*/  ELECT P1, URZ, PT ;  /* 0x0000000000ff782f */ /* 0x000fe20003820000 */
[----:B------:R-:W-:-:S03]  /*1e00*/  ULEA UR12, UR9, UR8, 0xe ;  /* 0x00000008090c7291 */ /* 0x000fc6000f8e70ff */
[----:B------:R-:W-:Y:S02]  /*1e10*/  ISETP.LT.U32.AND P1, PT, R68, 0x20, P1 ;  /* 0x000000204400780c */ /* 0x000fe40000f21070 */
[----:B------:R-:W-:Y:S01]  /*1e20*/  ELECT P0, URZ, PT ;  /* 0x0000000000ff782f */ /* 0x000fe20003800000 */
[----:B------:R-:W-:-:S03]  /*1e30*/  ULEA UR16, UR9, UR8, 0xd ;  /* 0x0000000809107291 */ /* 0x000fc6000f8e68ff */
[----:B------:R-:W-:Y:S01]  /*1e40*/  ISETP.LT.U32.AND P0, PT, R68, 0x20, P0 ;  /* 0x000000204400780c */ /* 0x000fe20000701070 */
[----:B------:R-:W-:Y:S01]  /*1e50*/  UMOV UR19, UR14 ;  /* 0x0000000e00137c82 */ /* 0x000fe20008000000 */
[----:B------:R-:W-:Y:S02]  /*1e60*/  UIADD3 UR16, UPT, UPT, UR16, 0x8000, URZ ;  /* 0x0000800010107890 */ /* 0x000fe4000fffe0ff */
[----:B------:R-:W-:-:S03]  /*1e70*/  USHF.L.U32 UR5, UR4, 0x1f, URZ ;  /* 0x0000001f04057899 */ /* 0x000fc600080006ff */
[----:B------:R-:W-:Y:S01]  /*1e80*/  VOTEU.ANY UP0, P1 ;  /* 0x0000000000ff7886 */ /* 0x000fe20000800100 */
[----:B------:R3:W-:Y:S01]  /*1e90*/  @!P3 SYNCS.ARRIVE.TRANS64 RZ, [UR28+0xc000], R2 ;  /* 0x00c00002ffffb9a7 */ /* 0x0007e2000800001c */
[----:B------:R4:W-:Y:S06]  /*1ea0*/  MEMBAR.ALL.CTA ;  /* 0x0000000000007992 */ /* 0x0009ec0000008000 */
[----:B----4-:R-:W4:Y:S01]  /*1eb0*/  FENCE.VIEW.ASYNC.S ;  /* 0x00000000000073c6 */ /* 0x010f220000000000 */
[----:B------:R-:W-:Y:S01]  /*1ec0*/  @UP0 UIADD3 UR13, UPT, UPT, UR28, 0xc000, URZ ;  /* 0x0000c0001c0d0890 */ /* 0x000fe2000fffe0ff */
[----:B----4-:R-:W-:Y:S01]  /*1ed0*/  VOTEU.ANY UP0, P1 ;  /* 0x0000000000ff7886 */ /* 0x010fe20000800100 */
[----:B------:R-:W-:Y:S01]  /*1ee0*/  VOTEU.ANY UP1, P0 ;  /* 0x0000000000ff7886 */ /* 0x000fe20000020100 */
[----:B---3--:R-:W-:-:S04]  /*1ef0*/  IMAD.U32 R2, RZ, RZ, UR5 ;  /* 0x00000005ff027e24 */ /* 0x008fc8000f8e00ff */
[----:B------:R-:W-:Y:S01]  /*1f00*/  @UP1 UIADD3 UR17, UPT, UPT, UR28, 0xc000, URZ ;  /* 0x0000c0001c111890 */ /* 0x000fe2000fffe0ff */
[----:B------:R-:W-:Y:S01]  /*1f10*/  VOTEU.ANY UP1, P0 ;  /* 0x0000000000ff7886 */ /* 0x000fe20000020100 */
[----:B------:R-:W-:Y:S06]  /*1f20*/  BAR.SYNC.DEFER_BLOCKING 0x0 ;  /* 0x0000000000007b1d */ /* 0x000fec0000010000 */
[----:B------:R3:W-:Y:S01]  /*1f30*/  @UP0 UTMALDG.2D [UR12], [UR24] ;  /* 0x0000000c180005b4 */ /* 0x0007e20008008000 */
[----:B------:R-:W-:Y:S01]  /*1f40*/  UISETP.NE.U32.AND UP0, UPT, UR22, URZ, UPT ;  /* 0x000000ff1600728c */ /* 0x000fe2000bf05070 */
[----:B------:R-:W-:Y:S06]  /*1f50*/  BAR.SYNC.DEFER_BLOCKING 0x0 ;  /* 0x0000000000007b1d */ /* 0x000fec0000010000 */
[----:B------:R3:W-:Y:S02]  /*1f60*/  @UP1 UTMALDG.2D [UR16], [UR26] ;  /* 0x000000101a0015b4 */ /* 0x0007e40008008000 */
[----:B------:R-:W-:Y:S06]  /*1f70*/  BAR.SYNC.DEFER_BLOCKING 0x0 ;  /* 0x0000000000007b1d */ /* 0x000fec0000010000 */
[----:B------:R-:W4:Y:S02]  /*1f80*/  SYNCS.PHASECHK.TRANS64.TRYWAIT P0, [UR28+0xc000], R2 ;  /* 0x00c00002ff0075a7 */ /* 0x000f24000800111c */
[----:B---34-:R-:W-:Y:S05]  /*1f90*/  @!P0 BRA `(.L_x_59) ;  /* 0x0000000800e08947 */ /* 0x018fea0003800000 */
.L_x_72:
        /* <DEDUP_REMOVED lines=11> */
[----:B------:R-:W-:Y:S02]  /*2050*/  UIADD3 UR6, UP0, UPT, UR16, 0x2, URZ ;  /* 0x0000000210067890 */ /* 0x000fe4000ff1e0ff */
[----:B------:R-:W-:Y:S02]  /*2060*/  UIADD3 UR32, UP1, UPT, UR30, 0x80, URZ ;  /* 0x000000801e207890 */ /* 0x000fe4000ff3e0ff */
[----:B------:R-:W-:Y:S02]  /*2070*/  UIADD3 UR34, UP2, UPT, UR16, 0x4, URZ ;  /* 0x0000000410227890 */ /* 0x000fe4000ff5e0ff */
[----:B------:R-:W-:Y:S02]  /*2080*/  UIADD3 UR36, UP3, UPT, UR30, 0x100, URZ ;  /* 0x000001001e247890 */ /* 0x000fe4000ff7e0ff */
[----:B------:R-:W-:-:S02]  /*2090*/  UIADD3.X UR7, UPT, UPT, UR17, URZ, URZ, UP0, !UPT ;  /* 0x000000ff11077290 */ /* 0x000fc400087fe4ff */
[----:B------:R-:W-:Y:S02]  /*20a0*/  UIADD3.X UR33, UPT, UPT, UR31, URZ, URZ, UP1, !UPT ;  /* 0x000000ff1f217290 */ /* 0x000fe40008ffe4ff */
[----:B------:R-:W-:Y:S02]  /*20b0*/  UIADD3.X UR35, UPT, UPT, UR17, URZ, URZ, UP2, !UPT ;  /* 0x000000ff11237290 */ /* 0x000fe400097fe4ff */
[----:B------:R-:W-:Y:S01]  /*20c0*/  UIADD3.X UR37, UPT, UPT, UR31, URZ, URZ, UP3, !UPT ;  /* 0x000000ff1f257290 */ /* 0x000fe20009ffe4ff */
        /* <DEDUP_REMOVED lines=8> */
[----:B------:R3:W-:Y:S01]  /*2150*/  UTCHMMA gdesc[UR10], gdesc[UR12], tmem[UR23], tmem[UR38], idesc[UR39], UPT ;  /* 0x00ff260c0a0075ea */ /* 0x0007e2000b800017 */
[----:B------:R-:W-:Y:S01]  /*2160*/  UMOV UR44, 0x0 ;  /* 0x00000000002c7882 */ /* 0x000fe20000000000 */
[----:B------:R-:W-:Y:S01]  /*2170*/  UMOV UR45, 0x8110010 ;  /* 0x08110010002d7882 */ /* 0x000fe20000000000 */
[----:B------:R3:W-:Y:S01]  /*2180*/  UTCHMMA gdesc[UR16], gdesc[UR30], tmem[UR23], tmem[UR40], idesc[UR41], UPT ;  /* 0x00ff281e100075ea */ /* 0x0007e2000b800017 */
[----:B------:R3:W-:Y:S01]  /*2190*/  UTCHMMA gdesc[UR6], gdesc[UR32], tmem[UR23], tmem[UR42], idesc[UR43], UPT ;  /* 0x00ff2a20060075ea */ /* 0x0007e2000b800017 */
[----:B------:R3:W-:Y:S01]  /*21a0*/  UTCHMMA gdesc[UR34], gdesc[UR36], tmem[UR23], tmem[UR44], idesc[UR45], UPT ;  /* 0x00ff2c24220075ea */ /* 0x0007e2000b800017 */
[----:B------:R-:W-:Y:S01]  /*21b0*/  NOP ;  /* 0x0000000000007918 */ /* 0x000fe20000000000 */
.L_x_60:
[----:B------:R-:W-:Y:S01]  /*21c0*/  ELECT P0, URZ, PT ;  /* 0x0000000000ff782f */ /* 0x000fe20003800000 */
[----:B---3--:R-:W-:-:S03]  /*21d0*/  UIADD3 UR6, UPT, UPT, UR28, 0xc010, URZ ;  /* 0x0000c0101c067890 */ /* 0x008fc6000fffe0ff */
[----:B------:R-:W-:Y:S01]  /*21e0*/  ISETP.LT.U32.AND P0, PT, R68, 0x20, P0 ;  /* 0x000000204400780c */ /* 0x000fe20000701070 */
[----:B------:R-:W-:-:S12]  /*21f0*/  UMOV UR7, URZ ;  /* 0x000000ff00077c82 */ /* 0x000fd80008000000 */
[----:B------:R-:W-:Y:S01]  /*2200*/  VOTEU.ANY UP0, P0 ;  /* 0x0000000000ff7886 */ /* 0x000fe20000000100 */
[----:B------:R-:W-:-:S04]  /*2210*/  VOTEU.ANY UP1, P0 ;  /* 0x0000000000ff7886 */ /* 0x000fc80000020100 */
[----:B------:R-:W-:Y:S02]  /*2220*/  @UP0 UMOV UR6, UR6 ;  /* 0x0000000600060c82 */ /* 0x000fe40008000000 */
[----:B------:R3:W-:Y:S01]  /*2230*/  @UP1 UTCBAR [UR6], URZ ;  /* 0x000000ff060013e9 */ /* 0x0007e200080000ff */
[----:B------:R-:W-:Y:S06]  /*2240*/  BAR.SYNC.DEFER_BLOCKING 0x0 ;  /* 0x0000000000007b1d */ /* 0x000fec0000010000 */
[----:B------:R-:W4:Y:S02]  /*2250*/  SYNCS.PHASECHK.TRANS64.TRYWAIT P0, [UR28+0xc010], R2 ;  /* 0x00c01002ff0075a7 */ /* 0x000f24000800111c */
[----:B---34-:R-:W-:Y:S05]  /*2260*/  @!P0 BRA `(.L_x_61) ;  /* 0x0000000800388947 */ /* 0x018fea0003800000 */
.L_x_73:
[----:B------:R-:W-:Y:S02]  /*2270*/  UIADD3 UR9, UPT, UPT, UR9, 0x1, URZ ;  /* 0x0000000109097890 */ /* 0x000fe4000fffe0ff */
[----:B------:R-:W-:Y:S02]  /*2280*/  UIADD3 UR14, UPT, UPT, UR14, 0x40, URZ ;  /* 0x000000400e0e7890 */ /* 0x000fe4000fffe0ff */
[----:B------:R-:W-:-:S04]  /*2290*/  UISETP.NE.U32.AND UP0, UPT, UR9, 0x2, UPT ;  /* 0x000000020900788c */ /* 0x000fc8000bf05070 */
[----:B------:R-:W-:Y:S02]  /*22a0*/  USEL UR5, URZ, 0x1, UP0 ;  /* 0x00000001ff057887 */ /* 0x000fe40008000000 */
[----:B------:R-:W-:Y:S02]  /*22b0*/  USEL UR9, UR9, URZ, UP0 ;  /* 0x000000ff09097287 */ /* 0x000fe40008000000 */
[----:B--2---:R-:W-:Y:S02]  /*22c0*/  UISETP.GE.AND UP0, UPT, UR14, UR29, UPT ;  /* 0x0000001d0e00728c */ /* 0x004fe4000bf06270 */
[----:B------:R-:W-:-:S07]  /*22d0*/  ULOP3.LUT UR4, UR4, UR5, URZ, 0x3c, !UPT ;  /* 0x0000000504047292 */ /* 0x000fce000f8e3cff */
[----:B------:R-:W-:Y:S05]  /*22e0*/  BRA.U !UP0, `(.L_x_62) ;  /* 0xfffffff908b47547 */ /* 0x000fea000b83ffff */
.L_x_55:
[----:B----4-:R-:W-:Y:S06]  /*22f0*/  BAR.SYNC.DEFER_BLOCKING 0x0 ;  /* 0x0000000000007b1d */ /* 0x010fec0000010000 */
[----:B------:R-:W-:Y:S04]  /*2300*/  BSSY.RECONVERGENT B4, `(.L_x_63) ;  /* 0x0000004000047945 */ /* 0x000fe80003800200 */
[----:B------:R-:W-:Y:S05]  /*2310*/  @P3 BRA `(.L_x_64) ;  /* 0x0000000000083947 */ /* 0x000fea0003800000 */
[----:B------:R-:W2:Y:S02]  /*2320*/  SYNCS.CCTL.IV [UR8+0xc000] ;  /* 0x00c00000ff0079b1 */ /* 0x000ea40008000008 */
[----:B--2---:R-:W2:Y:S02]  /*2330*/  SYNCS.CCTL.IV [UR8+0xc010] ;  /* 0x00c01000ff0079b1 */ /* 0x004ea40008000008 */
.L_x_64:
[----:B------:R-:W-:Y:S05]  /*2340*/  BSYNC.RECONVERGENT B4 ;  /* 0x0000000000047941 */ /* 0x000fea0003800200 */
.L_x_63:
[----:B--2---:R-:W-:Y:S06]  /*2350*/  BAR.SYNC.DEFER_BLOCKING 0x0 ;  /* 0x0000000000007b1d */ /* 0x004fec0000010000 */
[----:B------:R-:W-:Y:S04]  /*2360*/  BSSY.RECONVERGENT B4, `(.L_x_65) ;  /* 0x0000004000047945 */ /* 0x000fe80003800200 */
[----:B------:R-:W-:Y:S05]  /*2370*/  @P3 BRA `(.L_x_66) ;  /* 0x0000000000083947 */ /* 0x000fea0003800000 */
[----:B------:R-:W2:Y:S02]  /*2380*/  SYNCS.CCTL.IV [UR8+0xc008] ;  /* 0x00c00800ff0079b1 */ /* 0x000ea40008000008 */
[----:B--2---:R-:W2:Y:S02]  /*2390*/  SYNCS.CCTL.IV [UR8+0xc018] ;  /* 0x00c01800ff0079b1 */ /* 0x004ea40008000008 */
.L_x_66:
[----:B------:R-:W-:Y:S05]  /*23a0*/  BSYNC.RECONVERGENT B4 ;  /* 0x0000000000047941 */ /* 0x000fea0003800200 */
.L_x_65:
[----:B------:R-:W-:Y:S01]  /*23b0*/  USHF.L.U32 UR22, UR22, 0x15, URZ ;  /* 0x0000001516167899 */ /* 0x000fe200080006ff */
[C---:B------:R-:W-:Y:S01]  /*23c0*/  IMAD.SHL.U32 R2, R0.reuse, 0x80, RZ ;  /* 0x0000008000027824 */ /* 0x040fe200078e00ff */
[----:B------:R-:W-:Y:S01]  /*23d0*/  ELECT P0, URZ, PT ;  /* 0x0000000000ff782f */ /* 0x000fe20003800000 */
[----:B-----5:R-:W-:Y:S01]  /*23e0*/  IMAD.SHL.U32 R3, R0, 0x10, RZ ;  /* 0x0000001000037824 */ /* 0x020fe200078e00ff */
[----:B------:R-:W-:Y:S02]  /*23f0*/  ULOP3.LUT UR22, UR22, 0x600000, URZ, 0xc0, !UPT ;  /* 0x0060000016167892 */ /* 0x000fe4000f8ec0ff */
[----:B------:R-:W-:Y:S01]  /*2400*/  LOP3.LUT R0, R2, 0x3f80, RZ, 0xc0, !PT ;  /* 0x00003f8002007812 */ /* 0x000fe200078ec0ff */
[----:B------:R-:W-:Y:S01]  /*2410*/  UMOV UR9, UR18 ;  /* 0x0000001200097c82 */ /* 0x000fe20008000000 */
[----:B------:R-:W-:Y:S01]  /*2420*/  UIADD3 UR22, UPT, UPT, UR23, UR22, URZ ;  /* 0x0000001617167290 */ /* 0x000fe2000fffe0ff */
[----:B------:R-:W-:Y:S01]  /*2430*/  ISETP.LT.U32.AND P0, PT, R68, 0x20, P0 ;  /* 0x000000204400780c */ /* 0x000fe20000701070 */
[----:B------:R-:W-:Y:S01]  /*2440*/  UMOV UR10, UR15 ;  /* 0x0000000f000a7c82 */ /* 0x000fe20008000000 */
[----:B------:R-:W-:-:S04]  /*2450*/  LOP3.LUT R0, R0, 0x70, R3, 0xf8, !PT ;  /* 0x0000007000007812 */ /* 0x000fc800078ef803 */
[C---:B------:R-:W-:Y:S02]  /*2460*/  LOP3.LUT R2, R0.reuse, 0x10, RZ, 0x3c, !PT ;  /* 0x0000001000027812 */ /* 0x040fe400078e3cff */
[----:B------:R-:W3:Y:S01]  /*2470*/  LDTM.x64 R4, tmem[UR22] ;  /* 0x00000016000479ee */ /* 0x000ee20008340000 */
[----:B------:R-:W-:Y:S01]  /*2480*/  LOP3.LUT R3, R0, 0x20, RZ, 0x3c, !PT ;  /* 0x0000002000037812 */ /* 0x000fe200078e3cff */
[----:B------:R-:W-:-:S03]  /*2490*/  NOP ;  /* 0x0000000000007918 */ /* 0x000fc60000000000 */
[----:B---3--:R-:W-:Y:S01]  /*24a0*/  VOTEU.ANY UP1, P0 ;  /* 0x0000000000ff7886 */ /* 0x008fe20000020100 */
[----:B------:R-:W-:Y:S01]  /*24b0*/  VOTEU.ANY UP0, P0 ;  /* 0x0000000000ff7886 */ /* 0x000fe20000000100 */
[----:B------:R-:W-:Y:S02]  /*24c0*/  F2FP.F16.F32.PACK_AB R4, R5, R4 ;  /* 0x000000040504723e */ /* 0x000fe400000000ff */
[----:B------:R-:W-:Y:S02]  /*24d0*/  F2FP.F16.F32.PACK_AB R5, R7, R6 ;  /* 0x000000060705723e */ /* 0x000fe400000000ff */
[----:B------:R-:W-:Y:S02]  /*24e0*/  F2FP.F16.F32.PACK_AB R12, R13, R12 ;  /* 0x0000000c0d0c723e */ /* 0x000fe400000000ff */
[----:B------:R-:W-:Y:S02]  /*24f0*/  F2FP.F16.F32.PACK_AB R6, R9, R8 ;  /* 0x000000080906723e */ /* 0x000fe400000000ff */
[----:B------:R-:W-:-:S02]  /*2500*/  F2FP.F16.F32.PACK_AB R7, R11, R10 ;  /* 0x0000000a0b07723e */ /* 0x000fc400000000ff */
[----:B------:R-:W-:Y:S02]  /*2510*/  F2FP.F16.F32.PACK_AB R13, R15, R14 ;  /* 0x0000000e0f0d723e */ /* 0x000fe400000000ff */
[----:B------:R-:W-:Y:S01]  /*2520*/  F2FP.F16.F32.PACK_AB R20, R21, R20 ;  /* 0x000000141514723e */ /* 0x000fe200000000ff */
[----:B--2---:R2:W-:Y:S01]  /*2530*/  STS.128 [R0+UR8], R4 ;  /* 0x0000000400007988 */ /* 0x0045e20008000c08 */
[----:B------:R-:W-:Y:S02]  /*2540*/  F2FP.F16.F32.PACK_AB R14, R17, R16 ;  /* 0x00000010110e723e */ /* 0x000fe400000000ff */
[----:B------:R-:W-:Y:S02]  /*2550*/  F2FP.F16.F32.PACK_AB R15, R19, R18 ;  /* 0x00000012130f723e */ /* 0x000fe400000000ff */
[----:B------:R-:W-:Y:S02]  /*2560*/  F2FP.F16.F32.PACK_AB R21, R23, R22 ;  /* 0x000000161715723e */ /* 0x000fe400000000ff */
[----:B------:R-:W-:Y:S01]  /*2570*/  F2FP.F16.F32.PACK_AB R28, R29, R28 ;  /* 0x0000001c1d1c723e */ /* 0x000fe200000000ff */
[----:B------:R2:W-:Y:S01]  /*2580*/  STS.128 [R2+UR8], R12 ;  /* 0x0000000c02007988 */ /* 0x0005e20008000c08 */
[----:B------:R-:W-:-:S02]  /*2590*/  F2FP.F16.F32.PACK_AB R22, R25, R24 ;  /* 0x000000181916723e */ /* 0x000fc400000000ff */
[----:B------:R-:W-:Y:S02]  /*25a0*/  F2FP.F16.F32.PACK_AB R23, R27, R26 ;  /* 0x0000001a1b17723e */ /* 0x000fe400000000ff */
[----:B------:R-:W-:Y:S02]  /*25b0*/  F2FP.F16.F32.PACK_AB R29, R31, R30 ;  /* 0x0000001e1f1d723e */ /* 0x000fe400000000ff */
[----:B------:R-:W-:Y:S01]  /*25c0*/  F2FP.F16.F32.PACK_AB R36, R37, R36 ;  /* 0x000000242524723e */ /* 0x000fe200000000ff */
[----:B------:R2:W-:Y:S01]  /*25d0*/  STS.128 [R3+UR8], R20 ;  /* 0x0000001403007988 */ /* 0x0005e20008000c08 */
[----:B------:R-:W-:Y:S02]  /*25e0*/  F2FP.F16.F32.PACK_AB R30, R33, R32 ;  /* 0x00000020211e723e */ /* 0x000fe400000000ff */
[----:B------:R-:W-:Y:S02]  /*25f0*/  F2FP.F16.F32.PACK_AB R31, R35, R34 ;  /* 0x00000022231f723e */ /* 0x000fe400000000ff */
[----:B------:R-:W-:-:S02]  /*2600*/  F2FP.F16.F32.PACK_AB R37, R39, R38 ;  /* 0x000000262725723e */ /* 0x000fc400000000ff */
[----:B------:R-:W-:Y:S02]  /*2610*/  F2FP.F16.F32.PACK_AB R44, R45, R44 ;  /* 0x0000002c2d2c723e */ /* 0x000fe400000000ff */
[----:B------:R-:W-:Y:S02]  /*2620*/  LOP3.LUT R8, R0, 0x30, RZ, 0x3c, !PT ;  /* 0x0000003000087812 */ /* 0x000fe400078e3cff */
[----:B------:R-:W-:Y:S02]  /*2630*/  F2FP.F16.F32.PACK_AB R38, R41, R40 ;  /* 0x000000282926723e */ /* 0x000fe400000000ff */
[----:B------:R-:W-:Y:S01]  /*2640*/  F2FP.F16.F32.PACK_AB R39, R43, R42 ;  /* 0x0000002a2b27723e */ /* 0x000fe200000000ff */
[----:B------:R2:W-:Y:S01]  /*2650*/  STS.128 [R8+UR8], R28 ;  /* 0x0000001c08007988 */ /* 0x0005e20008000c08 */
[----:B------:R-:W-:Y:S02]  /*2660*/  F2FP.F16.F32.PACK_AB R45, R47, R46 ;  /* 0x0000002e2f2d723e */ /* 0x000fe400000000ff */
[----:B------:R-:W-:-:S02]  /*2670*/  F2FP.F16.F32.PACK_AB R52, R53, R52 ;  /* 0x000000343534723e */ /* 0x000fc400000000ff */
[C---:B------:R-:W-:Y:S02]  /*2680*/  LOP3.LUT R9, R0.reuse, 0x40, RZ, 0x3c, !PT ;  /* 0x0000004000097812 */ /* 0x040fe400078e3cff */
[----:B------:R-:W-:Y:S02]  /*2690*/  F2FP.F16.F32.PACK_AB R46, R49, R48 ;  /* 0x00000030312e723e */ /* 0x000fe400000000ff */
[----:B------:R-:W-:Y:S01]  /*26a0*/  F2FP.F16.F32.PACK_AB R47, R51, R50 ;  /* 0x00000032332f723e */ /* 0x000fe200000000ff */
[----:B------:R2:W-:Y:S01]  /*26b0*/  STS.128 [R9+UR8], R36 ;  /* 0x0000002409007988 */ /* 0x0005e20008000c08 */
[----:B------:R-:W-:Y:S02]  /*26c0*/  F2FP.F16.F32.PACK_AB R53, R55, R54 ;  /* 0x000000363735723e */ /* 0x000fe400000000ff */
[----:B------:R-:W-:Y:S02]  /*26d0*/  F2FP.F16.F32.PACK_AB R60, R61, R60 ;  /* 0x0000003c3d3c723e */ /* 0x000fe400000000ff */
[----:B------:R-:W-:-:S02]  /*26e0*/  LOP3.LUT R10, R0, 0x50, RZ, 0x3c, !PT ;  /* 0x00000050000a7812 */ /* 0x000fc400078e3cff */
[----:B------:R-:W-:Y:S02]  /*26f0*/  F2FP.F16.F32.PACK_AB R54, R57, R56 ;  /* 0x000000383936723e */ /* 0x000fe400000000ff */
[----:B------:R-:W-:Y:S01]  /*2700*/  F2FP.F16.F32.PACK_AB R55, R59, R58 ;  /* 0x0000003a3b37723e */ /* 0x000fe200000000ff */
[----:B------:R2:W-:Y:S01]  /*2710*/  STS.128 [R10+UR8], R44 ;  /* 0x0000002c0a007988 */ /* 0x0005e20008000c08 */
[----:B------:R-:W-:Y:S02]  /*2720*/  F2FP.F16.F32.PACK_AB R61, R63, R62 ;  /* 0x0000003e3f3d723e */ /* 0x000fe400000000ff */
[C---:B------:R-:W-:Y:S02]  /*2730*/  LOP3.LUT R11, R0.reuse, 0x60, RZ, 0x3c, !PT ;  /* 0x00000060000b7812 */ /* 0x040fe400078e3cff */
[----:B------:R-:W-:Y:S02]  /*2740*/  F2FP.F16.F32.PACK_AB R62, R65, R64 ;  /* 0x00000040413e723e */ /* 0x000fe400000000ff */
[----:B------:R-:W-:Y:S01]  /*2750*/  F2FP.F16.F32.PACK_AB R63, R67, R66 ;  /* 0x00000042433f723e */ /* 0x000fe200000000ff */
[----:B------:R2:W-:Y:S01]  /*2760*/  STS.128 [R11+UR8], R52 ;  /* 0x000000340b007988 */ /* 0x0005e20008000c08 */
[----:B------:R-:W-:-:S05]  /*2770*/  LOP3.LUT R16, R0, 0x70, RZ, 0x3c, !PT ;  /* 0x0000007000107812 */ /* 0x000fca00078e3cff */
[----:B------:R2:W-:Y:S01]  /*2780*/  STS.128 [R16+UR8], R60 ;  /* 0x0000003c10007988 */ /* 0x0005e20008000c08 */
[----:B------:R3:W-:Y:S06]  /*2790*/  MEMBAR.ALL.CTA ;  /* 0x0000000000007992 */ /* 0x0007ec0000008000 */
[----:B---3--:R-:W3:Y:S02]  /*27a0*/  FENCE.VIEW.ASYNC.S ;  /* 0x00000000000073c6 */ /* 0x008ee40000000000 */
[----:B---3--:R-:W-:Y:S06]  /*27b0*/  BAR.SYNC.DEFER_BLOCKING 0x0 ;  /* 0x0000000000007b1d */ /* 0x008fec0000010000 */
[----:B------:R2:W-:Y:S01]  /*27c0*/  @UP1 UTMASTG.2D [UR8], [UR20] ;  /* 0x00000008140013b5 */ /* 0x0005e20008008000 */
[----:B------:R0:W-:Y:S01]  /*27d0*/  UTMACMDFLUSH ;  /* 0x00000000000079b7 */ /* 0x0001e20000000000 */
[----:B------:R-:W-:-:S04]  /*27e0*/  DEPBAR.LE SB0, 0x0 ;  /* 0x000080000000791a */ /* 0x000fc80000000000 */
[----:B------:R-:W-:Y:S08]  /*27f0*/  BAR.SYNC.DEFER_BLOCKING 0x0 ;  /* 0x0000000000007b1d */ /* 0x000ff00000010000 */
[----:B------:R-:W-:Y:S06]  /*2800*/  BAR.SYNC.DEFER_BLOCKING 0x0 ;  /* 0x0000000000007b1d */ /* 0x000fec0000010000 */
[----:B--2---:R-:W-:Y:S05]  /*2810*/  @P2 BRA `(.L_x_67) ;  /* 0x0000000000a02947 */ /* 0x004fea0003800000 */
[----:B------:R-:W2:Y:S01]  /*2820*/  S2UR UR5, SR_CgaCtaId ;  /* 0x00000000000579c3 */ /* 0x000ea20000008800 */
[----:B------:R-:W-:Y:S01]  /*2830*/  NOP ;  /* 0x0000000000007918 */ /* 0x000fe20000000000 */
[----:B------:R-:W-:Y:S01]  /*2840*/  UMOV UR4, 0x50 ;  /* 0x0000005000047882 */ /* 0x000fe20000000000 */
[----:B------:R-:W-:Y:S02]  /*2850*/  IMAD.U32 R0, RZ, RZ, UR23 ;  /* 0x00000017ff007e24 */ /* 0x000fe4000f8e00ff */
[----:B------:R-:W-:Y:S02]  /*2860*/  IMAD.MOV.U32 R3, RZ, RZ, 0x3 ;  /* 0x00000003ff037424 */ /* 0x000fe400078e00ff */
[----:B------:R-:W-:Y:S01]  /*2870*/  IMAD.MOV.U32 R7, RZ, RZ, 0x1 ;  /* 0x00000001ff077424 */ /* 0x000fe200078e00ff */
[----:B------:R-:W-:-:S04]  /*2880*/  LOP3.LUT R0, R0, 0xffff, RZ, 0xc0, !PT ;  /* 0x0000ffff00007812 */ /* 0x000fc800078ec0ff */
[----:B------:R-:W-:-:S05]  /*2890*/  SHF.R.U32.HI R0, RZ, 0x5, R0 ;  /* 0x00000005ff007819 */ /* 0x000fca0000011600 */
[----:B------:R-:W-:Y:S01]  /*28a0*/  VIADD R2, R0, 0x10 ;  /* 0x0000001000027836 */ /* 0x000fe20000000000 */
[----:B------:R-:W-:Y:S01]  /*28b0*/  SHF.L.U32 R0, R3, R0, RZ ;  /* 0x0000000003007219 */ /* 0x000fe200000006ff */
[----:B--2---:R-:W-:-:S03]  /*28c0*/  ULEA UR6, UR5, UR4, 0x18 ;  /* 0x0000000405067291 */ /* 0x004fc6000f8ec0ff */
[----:B------:R-:W-:-:S04]  /*28d0*/  SHF.L.U32 R3, R7, R2, RZ ;  /* 0x0000000207037219 */ /* 0x000fc800000006ff */
[----:B------:R-:W-:Y:S02]  /*28e0*/  LOP3.LUT R0, R3, R0, RZ, 0xfc, !PT ;  /* 0x0000000003007212 */ /* 0x000fe400078efcff */
[----:B------:R-:W2:Y:S02]  /*28f0*/  LDS R5, [UR6] ;  /* 0x00000006ff057984 */ /* 0x000ea40008000800 */
[C---:B------:R-:W-:Y:S02]  /*2900*/  LOP3.LUT R2, R0.reuse, 0xffff, RZ, 0xc0, !PT ;  /* 0x0000ffff00027812 */ /* 0x040fe400078ec0ff */
[----:B--2---:R-:W-:-:S04]  /*2910*/  LOP3.LUT R3, R0, 0xffff, R5, 0x80, !PT ;  /* 0x0000ffff00037812 */ /* 0x004fc800078e8005 */
[----:B------:R-:W-:-:S13]  /*2920*/  ISETP.NE.AND P0, PT, R3, R2, PT ;  /* 0x000000020300720c */ /* 0x000fda0003f05270 */
[----:B------:R-:W-:Y:S05]  /*2930*/  @P0 BRA `(.L_x_68) ;  /* 0x0000000000500947 */ /* 0x000fea0003800000 */
[----:B------:R-:W-:Y:S02]  /*2940*/  SHF.R.U32.HI R5, RZ, 0x10, R5 ;  /* 0x00000010ff057819 */ /* 0x000fe40000011605 */
[----:B------:R-:W-:-:S04]  /*2950*/  SHF.R.U32.HI R2, RZ, 0x10, R0 ;  /* 0x00000010ff027819 */ /* 0x000fc80000011600 */
[----:B------:R-:W-:-:S04]  /*2960*/  LOP3.LUT R5, R5, R2, RZ, 0xc0, !PT ;  /* 0x0000000205057212 */ /* 0x000fc800078ec0ff */
[----:B------:R-:W-:-:S13]  /*2970*/  ISETP.NE.AND P0, PT, R5, R2, PT ;  /* 0x000000020500720c */ /* 0x000fda0003f05270 */
[----:B------:R-:W-:Y:S05]  /*2980*/  @P0 BRA `(.L_x_69) ;  /* 0x0000000000300947 */ /* 0x000fea0003800000 */
[----:B------:R-:W-:Y:S01]  /*2990*/  R2UR UR4, R0 ;  /* 0x00000000000472ca */ /* 0x000fe200000e0000 */
[----:B------:R-:W-:Y:S01]  /*29a0*/  VOTEU.ANY UR5, UPT, PT ;  /* 0x0000000000057886 */ /* 0x000fe200038e0100 */
[----:B------:R-:W2:Y:S01]  /*29b0*/  S2R R0, SR_LANEID ;  /* 0x0000000000007919 */ /* 0x000ea20000000000 */
[----:B------:R-:W-:-:S10]  /*29c0*/  UFLO.U32 UR5, UR5 ;  /* 0x00000005000572bd */ /* 0x000fd400080e0000 */
[----:B------:R-:W-:-:S06]  /*29d0*/  ULOP3.LUT UR4, URZ, UR4, URZ, 0x33, !UPT ;  /* 0x00000004ff047292 */ /* 0x000fcc000f8e33ff */
[----:B------:R-:W-:-:S04]  /*29e0*/  IMAD.U32 R2, RZ, RZ, UR4 ;  /* 0x00000004ff027e24 */ /* 0x000fc8000f8e00ff */
[----:B------:R-:W3:Y:S02]  /*29f0*/  REDUX UR7, R2 ;  /* 0x00000000020773c4 */ /* 0x000ee40000000000 */
[----:B------:R4:W-:Y:S01]  /*2a00*/  UTCATOMSWS.AND URZ, UR4 ;  /* 0x0000000400ff79e3 */ /* 0x0009e20008000000 */
[----:B--2---:R-:W-:Y:S01]  /*2a10*/  ISETP.EQ.U32.AND P0, PT, R0, UR5, PT ;  /* 0x0000000500007c0c */ /* 0x004fe2000bf02070 */
[----:B---3--:R-:W-:-:S12]  /*2a20*/  IMAD.U32 R0, RZ, RZ, UR7 ;  /* 0x00000007ff007e24 */ /* 0x008fd8000f8e00ff */
[----:B------:R4:W-:Y:S01]  /*2a30*/  @P0 ATOMS.AND RZ, [UR6], R0 ;  /* 0x00000000ffff098c */ /* 0x0009e2000a800006 */
[----:B------:R-:W-:Y:S05]  /*2a40*/  BRA `(.L_x_67) ;  /* 0x0000000000147947 */ /* 0x000fea0003800000 */
.L_x_69:
[----:B------:R-:W-:-:S07]  /*2a50*/  MOV R2, 0x2a70 ;  /* 0x00002a7000027802 */ /* 0x000fce0000000f00 */
[----:B-1----:R-:W-:Y:S05]  /*2a60*/  CALL.REL.NOINC `($__internal_0_$__cuda_sm10x_tcgen05_guardrail_trap_col_being_dealloced_not_returned_by_alloc) ;  /* 0x0000000000447944 */ /* 0x002fea0003c00000 */
[----:B------:R-:W-:Y:S05]  /*2a70*/  BRA `(.L_x_67) ;  /* 0x0000000000087947 */ /* 0x000fea0003800000 */
.L_x_68:
[----:B------:R-:W-:-:S07]  /*2a80*/  MOV R2, 0x2aa0 ;  /* 0x00002aa000027802 */ /* 0x000fce0000000f00 */
[----:B-1----:R-:W-:Y:S05]  /*2a90*/  CALL.REL.NOINC `($__internal_2_$__cuda_sm10x_tcgen05_guardrail_trap_unallocated_columns_being_dealloced) ;  /* 0x0000000000507944 */ /* 0x002fea0003c00000 */
.L_x_67:
[----:B------:R-:W-:Y:S01]  /*2aa0*/  NOP ;  /* 0x0000000000007918 */ /* 0x000fe20000000000 */
[----:B----4-:R-:W-:Y:S05]  /*2ab0*/  EXIT ;  /* 0x000000000000794d */ /* 0x010fea0003800000 */
.L_x_56:
[----:B------:R-:W2:Y:S02]  /*2ac0*/  SYNCS.PHASECHK.TRANS64.TRYWAIT P0, [UR8+0xc000], RZ ;  /* 0x00c000ffff0075a7 */ /* 0x000ea40008001108 */
[----:B--2---:R-:W-:Y:S05]  /*2ad0*/  @!P0 BRA `(.L_x_56) ;  /* 0xfffffffc00f88947 */ /* 0x004fea000383ffff */
[----:B------:R-:W-:Y:S05]  /*2ae0*/  BRA `(.L_x_70) ;  /* 0xffffffec00f87947 */ /* 0x000fea000383ffff */
.L_x_58:
[----:B------:R-:W2:Y:S02]  /*2af0*/  SYNCS.PHASECHK.TRANS64.TRYWAIT P1, [UR8+0xc010], RZ ;  /* 0x00c010ffff0075a7 */ /* 0x000ea40008021108 */
[----:B--2---:R-:W-:Y:S05]  /*2b00*/  @!P1 BRA `(.L_x_58) ;  /* 0xfffffffc00f89947 */ /* 0x004fea000383ffff */
[----:B------:R-:W-:Y:S05]  /*2b10*/  BRA `(.L_x_71) ;  /* 0xfffffff000947947 */ /* 0x000fea000383ffff */
.L_x_59:
[----:B------:R-:W3:Y:S02]  /*2b20*/  SYNCS.PHASECHK.TRANS64.TRYWAIT P0, [UR28+0xc000], R2 ;  /* 0x00c00002ff0075a7 */ /* 0x000ee4000800111c */
[----:B---3--:R-:W-:Y:S05]  /*2b30*/  @!P0 BRA `(.L_x_59) ;  /* 0xfffffffc00f88947 */ /* 0x008fea000383ffff */
[----:B------:R-:W-:Y:S05]  /*2b40*/  BRA `(.L_x_72) ;  /* 0xfffffff400147947 */ /* 0x000fea000383ffff */
.L_x_61:
[----:B------:R-:W3:Y:S02]  /*2b50*/  SYNCS.PHASECHK.TRANS64.TRYWAIT P0, [UR28+0xc010], R2 ;  /* 0x00c01002ff0075a7 */ /* 0x000ee4000800111c */
[----:B---3--:R-:W-:Y:S05]  /*2b60*/  @!P0 BRA `(.L_x_61) ;  /* 0xfffffffc00f88947 */ /* 0x008fea000383ffff */
[----:B------:R-:W-:Y:S05]  /*2b70*/  BRA `(.L_x_73) ;  /* 0xfffffff400bc7947 */ /* 0x000fea000383ffff */
        .weak           $__internal_0_$__cuda_sm10x_tcgen05_guardrail_trap_col_being_dealloced_not_returned_by_alloc
        .type           $__internal_0_$__cuda_sm10x_tcgen05_guardrail_trap_col_being_dealloced_not_returned_by_alloc,@function
        .size           $__internal_0_$__cuda_sm10x_tcgen05_guardrail_trap_col_being_dealloced_not_returned_by_alloc,($__internal_1_$__cuda_sm10x_tcgen05_guardrail_trap_phase_invalid_during_alloc - $__internal_0_$__cuda_sm10x_tcgen05_guardrail_trap_col_being_dealloced_not_returned_by_alloc)
$__internal_0_$__cuda_sm10x_tcgen05_guardrail_trap_col_being_dealloced_not_returned_by_alloc:
[----:B------:R-:W-:Y:S05]  /*2b80*/  BPT.TRAP 0x1 ;  /* 0x000000040000795c */ /* 0x000fea0000300000 */
[----:B------:R-:W-:-:S04]  /*2b90*/  IMAD.MOV.U32 R3, RZ, RZ, 0x0 ;  /* 0x00000000ff037424 */ /* 0x000fc800078e00ff */
[----:B------:R-:W-:Y:S05]  /*2ba0*/  RET.REL.NODEC R2 `(gluon_tcgen05) ;  /* 0xffffffd402147950 */ /* 0x000fea0003c3ffff */
        .weak           $__internal_1_$__cuda_sm10x_tcgen05_guardrail_trap_phase_invalid_during_alloc
        .type           $__internal_1_$__cuda_sm10x_tcgen05_guardrail_trap_phase_invalid_during_alloc,@function
        .size           $__internal_1_$__cuda_sm10x_tcgen05_guardrail_trap_phase_invalid_during_alloc,($__internal_2_$__cuda_sm10x_tcgen05_guardrail_trap_unallocated_columns_being_dealloced - $__internal_1_$__cuda_sm10x_tcgen05_guardrail_trap_phase_invalid_during_alloc)
$__internal_1_$__cuda_sm10x_tcgen05_guardrail_trap_phase_invalid_during_alloc:
[----:B------:R-:W-:Y:S05]  /*2bb0*/  BPT.TRAP 0x1 ;  /* 0x000000040000795c */ /* 0x000fea0000300000 */
[----:B------:R-:W-:-:S04]  /*2bc0*/  IMAD.MOV.U32 R3, RZ, RZ, 0x0 ;  /* 0x00000000ff037424 */ /* 0x000fc800078e00ff */
[----:B------:R-:W-:Y:S05]  /*2bd0*/  RET.REL.NODEC R2 `(gluon_tcgen05) ;  /* 0xffffffd402087950 */ /* 0x000fea0003c3ffff */
        .weak           $__internal_2_$__cuda_sm10x_tcgen05_guardrail_trap_unallocated_columns_being_dealloced
        .type           $__internal_2_$__cuda_sm10x_tcgen05_guardrail_trap_unallocated_columns_being_dealloced,@function
        .size           $__internal_2_$__cuda_sm10x_tcgen05_guardrail_trap_unallocated_columns_being_dealloced,(.L_x_77 - $__internal_2_$__cuda_sm10x_tcgen05_guardrail_trap_unallocated_columns_being_dealloced)
$__internal_2_$__cuda_sm10x_tcgen05_guardrail_trap_unallocated_columns_being_dealloced:
[----:B------:R-:W-:Y:S05]  /*2be0*/  BPT.TRAP 0x1 ;  /* 0x000000040000795c */ /* 0x000fea0000300000 */
[----:B------:R-:W-:-:S04]  /*2bf0*/  IMAD.MOV.U32 R3, RZ, RZ, 0x0 ;  /* 0x00000000ff037424 */ /* 0x000fc800078e00ff */
[----:B------:R-:W-:Y:S05]  /*2c00*/  RET.REL.NODEC R2 `(gluon_tcgen05) ;  /* 0xffffffd002fc7950 */ /* 0x000fea0003c3ffff */
.L_x_74:
[----:B------:R-:W-:-:S00]  /*2c10*/  BRA `(.L_x_74) ;  /* 0xfffffffc00fc7947 */ /* 0x000fc0000383ffff */
[----:B------:R-:W-:-:S00]  /*2c20*/  NOP ;  /* 0x0000000000007918 */ /* 0x000fc00000000000 */
        /* <DEDUP_REMOVED lines=13> */
.L_x_77:


//--------------------- .nv.shared.gluon_tcgen05  --------------------------
	.section	.nv.shared.gluon_tcgen05,"aw",@nobits
	.sectionflags	@""
	.align	16
	.zero		1024


//--------------------- .nv.shared.reserved.0     --------------------------
	.section	.nv.shared.reserved.0,"aw",@nobits
	.align	8
	.weak		__nv_reservedSMEM_offset_0_alias
	.size		__nv_reservedSMEM_offset_0_alias, 0, 64
	.other		__nv_reservedSMEM_offset_0_alias,@"STO_CUDA_RESERVED_SHARED STV_DEFAULT"
__nv_reservedSMEM_offset_0_alias:
	.zero		0
.nv.shared.reserved.0:
	.zero		64
	.weak		__nv_reservedSMEM_allocation_phase
	.type		__nv_reservedSMEM_allocation_phase,@object
	.size		__nv_reservedSMEM_allocation_phase,(.L_0 - __nv_reservedSMEM_allocation_phase)
__nv_reservedSMEM_allocation_phase:
	.zero		1
.L_0:
	.zero		7
	.weak		__nv_reservedSMEM_devtool_atexit_pc
	.type		__nv_reservedSMEM_devtool_atexit_pc,@object
	.size		__nv_reservedSMEM_devtool_atexit_pc,(__nv_reservedSMEM_allocation_mask - __nv_reservedSMEM_devtool_atexit_pc)
__nv_reservedSMEM_devtool_atexit_pc:
	.zero		8
	.weak		__nv_reservedSMEM_allocation_mask
	.type		__nv_reservedSMEM_allocation_mask,@object
	.size		__nv_reservedSMEM_allocation_mask,(.L_2 - __nv_reservedSMEM_allocation_mask)
__nv_reservedSMEM_allocation_mask:
	.zero		4
.L_2:


//--------------------- .nv.constant0.gluon_tcgen05 --------------------------
	.section	.nv.constant0.gluon_tcgen05,"a",@progbits
	.sectionflags	@""
	.align	4
.nv.constant0.gluon_tcgen05:
	.zero		976


//--------------------- SYMBOLS --------------------------

	.type		.nv.reservedSmem.offset0,@object
	.size		.nv.reservedSmem.offset0,0x4
	.type		.nv.reservedSmem.cap,@object
	.size		.nv.reservedSmem.cap,0x4
